//
// Generated by NVIDIA NVVM Compiler
//
// Compiler Build ID: CL-36424714
// Cuda compilation tools, release 13.0, V13.0.88
// Based on NVVM 20.0.0
//

.version 9.0
.target sm_100
.address_size 64

	// .globl	_Z7computefifffiffffffffffff
.extern .func  (.param .b32 func_retval0) vprintf
(
	.param .b64 vprintf_param_0,
	.param .b64 vprintf_param_1
)
;
.global .align 1 .b8 $str[7] = {37, 46, 49, 55, 103, 10};

.visible .entry _Z7computefifffiffffffffffff(
	.param .f32 _Z7computefifffiffffffffffff_param_0,
	.param .u32 _Z7computefifffiffffffffffff_param_1,
	.param .f32 _Z7computefifffiffffffffffff_param_2,
	.param .f32 _Z7computefifffiffffffffffff_param_3,
	.param .f32 _Z7computefifffiffffffffffff_param_4,
	.param .u32 _Z7computefifffiffffffffffff_param_5,
	.param .f32 _Z7computefifffiffffffffffff_param_6,
	.param .f32 _Z7computefifffiffffffffffff_param_7,
	.param .f32 _Z7computefifffiffffffffffff_param_8,
	.param .f32 _Z7computefifffiffffffffffff_param_9,
	.param .f32 _Z7computefifffiffffffffffff_param_10,
	.param .f32 _Z7computefifffiffffffffffff_param_11,
	.param .f32 _Z7computefifffiffffffffffff_param_12,
	.param .f32 _Z7computefifffiffffffffffff_param_13,
	.param .f32 _Z7computefifffiffffffffffff_param_14,
	.param .f32 _Z7computefifffiffffffffffff_param_15,
	.param .f32 _Z7computefifffiffffffffffff_param_16,
	.param .f32 _Z7computefifffiffffffffffff_param_17
)
{
	.local .align 8 .b8 	__local_depot0[8];
	.reg .b64 	%SP;
	.reg .b64 	%SPL;
	.reg .pred 	%p<44>;
	.reg .b32 	%r<61>;
	.reg .b32 	%f<168>;
	.reg .b64 	%rd<5>;
	.reg .b64 	%fd<2>;

	mov.u64 	%SPL, __local_depot0;
	cvta.local.u64 	%SP, %SPL;
	ld.param.f32 	%f158, [_Z7computefifffiffffffffffff_param_0];
	ld.param.u32 	%r29, [_Z7computefifffiffffffffffff_param_1];
	ld.param.f32 	%f74, [_Z7computefifffiffffffffffff_param_2];
	ld.param.f32 	%f62, [_Z7computefifffiffffffffffff_param_3];
	ld.param.f32 	%f63, [_Z7computefifffiffffffffffff_param_4];
	ld.param.u32 	%r30, [_Z7computefifffiffffffffffff_param_5];
	ld.param.f32 	%f64, [_Z7computefifffiffffffffffff_param_6];
	ld.param.f32 	%f65, [_Z7computefifffiffffffffffff_param_7];
	ld.param.f32 	%f66, [_Z7computefifffiffffffffffff_param_8];
	ld.param.f32 	%f67, [_Z7computefifffiffffffffffff_param_9];
	ld.param.f32 	%f68, [_Z7computefifffiffffffffffff_param_10];
	ld.param.f32 	%f69, [_Z7computefifffiffffffffffff_param_11];
	ld.param.f32 	%f70, [_Z7computefifffiffffffffffff_param_12];
	ld.param.f32 	%f71, [_Z7computefifffiffffffffffff_param_13];
	ld.param.f32 	%f72, [_Z7computefifffiffffffffffff_param_16];
	ld.param.f32 	%f73, [_Z7computefifffiffffffffffff_param_17];
	add.f32 	%f75, %f74, 0f83F4A106;
	add.f32 	%f76, %f75, 0f03CAED69;
	mul.f32 	%f77, %f76, 0f80000000;
	setp.neu.f32 	%p1, %f158, %f77;
	setp.lt.s32 	%p2, %r29, 1;
	or.pred  	%p3, %p1, %p2;
	@%p3 bra 	$L__BB0_42;
	mul.f32 	%f78, %f62, %f63;
	div.rn.f32 	%f1, %f78, 0f80000000;
	div.rn.f32 	%f2, %f64, %f65;
	mul.f32 	%f3, %f67, 0f8000343D;
	div.rn.f32 	%f79, %f68, %f69;
	mov.f32 	%f80, 0f83AEF4C8;
	div.rn.f32 	%f81, %f80, %f79;
	fma.rn.f32 	%f82, %f81, 0f3BBB989D, 0f3F000000;
	cvt.sat.f32.f32 	%f83, %f82;
	mov.f32 	%f84, 0f4B400001;
	mov.f32 	%f85, 0f437C0000;
	fma.rm.f32 	%f86, %f83, %f85, %f84;
	add.f32 	%f87, %f86, 0fCB40007F;
	neg.f32 	%f88, %f87;
	fma.rn.f32 	%f89, %f81, 0f3FB8AA3B, %f88;
	fma.rn.f32 	%f4, %f81, 0f32A57060, %f89;
	mov.b32 	%r31, %f86;
	shl.b32 	%r32, %r31, 23;
	mov.b32 	%f5, %r32;
	setp.gt.s32 	%p4, %r30, 0;
	mul.f32 	%f6, %f70, 0f0240A402;
	div.rn.f32 	%f7, %f71, 0f820DD0EB;
	div.rn.f32 	%f90, %f72, %f73;
	add.f32 	%f8, %f90, 0f7B889642;
	@%p4 bra 	$L__BB0_9;
	mov.b32 	%r58, 0;
$L__BB0_3:
	setp.gtu.f32 	%p5, %f158, %f1;
	@%p5 bra 	$L__BB0_41;
	sqrt.rn.f32 	%f91, %f2;
	fma.rn.f32 	%f39, %f91, 0f03E9FEC3, 0f359316D6;
	ex2.approx.ftz.f32 	%f92, %f4;
	mul.f32 	%f93, %f92, %f5;
	div.rn.f32 	%f94, %f3, %f93;
	div.rn.f32 	%f95, %f66, %f94;
	abs.f32 	%f40, %f95;
	abs.f32 	%f165, %f39;
	setp.lt.f32 	%p6, %f165, %f40;
	@%p6 bra 	$L__BB0_39;
	mul.f32 	%f42, %f40, 0f4B000000;
	setp.gtu.f32 	%p7, %f165, %f42;
	@%p7 bra 	$L__BB0_35;
	div.approx.f32 	%f96, %f165, %f40;
	cvt.rzi.f32.f32 	%f163, %f96;
	neg.f32 	%f44, %f40;
	fma.rn.f32 	%f45, %f44, %f163, %f165;
	mov.b32 	%r18, %f45;
	mov.b32 	%r34, %f40;
	setp.lt.u32 	%p8, %r18, %r34;
	@%p8 bra 	$L__BB0_34;
	setp.lt.u32 	%p9, %r18, -2147483647;
	@%p9 bra 	$L__BB0_32;
	add.f32 	%f101, %f163, 0fBF800000;
	setp.lt.f32 	%p12, %f45, %f44;
	add.f32 	%f102, %f101, 0fBF800000;
	selp.f32 	%f163, %f102, %f101, %p12;
	bra.uni 	$L__BB0_34;
$L__BB0_9:
	and.b32  	%r1, %r30, 3;
	and.b32  	%r43, %r30, 2147483644;
	neg.s32 	%r2, %r43;
	mov.b32 	%r54, 0;
$L__BB0_10:
	setp.gtu.f32 	%p22, %f158, %f1;
	@%p22 bra 	$L__BB0_29;
	sqrt.rn.f32 	%f119, %f2;
	fma.rn.f32 	%f10, %f119, 0f03E9FEC3, 0f359316D6;
	ex2.approx.ftz.f32 	%f120, %f4;
	mul.f32 	%f121, %f120, %f5;
	div.rn.f32 	%f122, %f3, %f121;
	div.rn.f32 	%f123, %f66, %f122;
	abs.f32 	%f11, %f123;
	abs.f32 	%f156, %f10;
	setp.lt.f32 	%p23, %f156, %f11;
	@%p23 bra 	$L__BB0_21;
	mul.f32 	%f13, %f11, 0f4B000000;
	setp.gtu.f32 	%p24, %f156, %f13;
	@%p24 bra 	$L__BB0_30;
	div.approx.f32 	%f124, %f156, %f11;
	cvt.rzi.f32.f32 	%f154, %f124;
	neg.f32 	%f15, %f11;
	fma.rn.f32 	%f16, %f15, %f154, %f156;
	mov.b32 	%r4, %f16;
	mov.b32 	%r44, %f11;
	setp.lt.u32 	%p25, %r4, %r44;
	@%p25 bra 	$L__BB0_18;
	setp.gt.u32 	%p26, %r4, -2147483648;
	@%p26 bra 	$L__BB0_17;
	add.f32 	%f154, %f154, 0f3F800000;
	add.f32 	%f125, %f11, %f11;
	setp.ltu.f32 	%p27, %f16, %f125;
	@%p27 bra 	$L__BB0_18;
	add.f32 	%f126, %f154, 0f3F800000;
	fma.rn.f32 	%f127, %f11, 0fC0400000, %f16;
	setp.ge.f32 	%p28, %f127, 0f00000000;
	add.f32 	%f128, %f126, 0f3F800000;
	selp.f32 	%f154, %f128, %f126, %p28;
	bra.uni 	$L__BB0_18;
$L__BB0_17:
	add.f32 	%f129, %f154, 0fBF800000;
	setp.lt.f32 	%p29, %f16, %f15;
	add.f32 	%f130, %f129, 0fBF800000;
	selp.f32 	%f154, %f130, %f129, %p29;
$L__BB0_18:
	fma.rn.f32 	%f156, %f15, %f154, %f156;
	bra.uni 	$L__BB0_21;
$L__BB0_19:
	min.u32 	%r50, %r56, 192937984;
	add.s32 	%r51, %r55, %r50;
	mov.b32 	%f132, %r51;
	mul.f32 	%f133, %f36, %f132;
	fma.rn.f32 	%f134, %f37, %f133, %f132;
	fma.rn.f32 	%f135, %f134, %f36, %f133;
	fma.rn.f32 	%f136, %f37, %f135, %f132;
	fma.rz.f32 	%f137, %f136, %f36, %f135;
	cvt.rzi.f32.f32 	%f138, %f137;
	fma.rn.f32 	%f155, %f37, %f138, %f132;
	sub.s32 	%r56, %r56, %r50;
	mov.b32 	%r55, %f155;
	setp.ne.s32 	%p31, %r56, 0;
	setp.ne.s32 	%p32, %r55, 0;
	and.pred  	%p33, %p31, %p32;
	@%p33 bra 	$L__BB0_19;
$L__BB0_20:
	mov.b32 	%f140, %r6;
	setp.leu.f32 	%p34, %f11, 0f00000000;
	setp.gt.u32 	%p35, %r5, 2139095039;
	selp.f32 	%f141, 0f7FFFFFFF, %f140, %p34;
	selp.f32 	%f142, 0f7FFFFFFF, %f141, %p35;
	mul.f32 	%f143, %f155, 0f34000000;
	mul.f32 	%f156, %f142, %f143;
$L__BB0_21:
	setp.lt.u32 	%p36, %r30, 4;
	abs.f32 	%f145, %f156;
	setp.nan.f32 	%p37, %f145, %f145;
	copysign.f32 	%f146, %f10, %f156;
	selp.f32 	%f147, %f156, %f146, %p37;
	add.f32 	%f158, %f158, %f147;
	@%p36 bra 	$L__BB0_24;
	mov.u32 	%r57, %r2;
$L__BB0_23:
	sub.f32 	%f148, %f158, %f6;
	sub.f32 	%f149, %f148, %f6;
	sub.f32 	%f150, %f149, %f6;
	sub.f32 	%f158, %f150, %f6;
	add.s32 	%r57, %r57, 4;
	setp.eq.s32 	%p38, %r57, 0;
	@%p38 bra 	$L__BB0_24;
	bra.uni 	$L__BB0_23;
$L__BB0_24:
	setp.eq.s32 	%p39, %r1, 0;
	@%p39 bra 	$L__BB0_27;
	setp.eq.s32 	%p40, %r1, 1;
	sub.f32 	%f158, %f158, %f6;
	@%p40 bra 	$L__BB0_27;
	setp.eq.s32 	%p41, %r1, 2;
	sub.f32 	%f151, %f158, %f6;
	sub.f32 	%f152, %f151, %f6;
	selp.f32 	%f158, %f151, %f152, %p41;
$L__BB0_27:
	setp.gt.f32 	%p42, %f158, %f7;
	@%p42 bra 	$L__BB0_28;
	bra.uni 	$L__BB0_29;
$L__BB0_28:
	mov.f32 	%f158, %f8;
$L__BB0_29:
	add.s32 	%r54, %r54, 1;
	setp.eq.s32 	%p43, %r54, %r29;
	@%p43 bra 	$L__BB0_42;
	bra.uni 	$L__BB0_10;
$L__BB0_30:
	mov.b32 	%r5, %f156;
	mov.b32 	%r45, %f13;
	and.b32  	%r6, %r45, -8388608;
	and.b32  	%r46, %r5, 8388607;
	or.b32  	%r55, %r46, 1065353216;
	and.b32  	%r47, %r45, 8388607;
	or.b32  	%r8, %r47, 1065353216;
	mov.b32 	%f155, %r55;
	sub.s32 	%r48, %r5, %r6;
	add.s32 	%r49, %r48, 192937984;
	and.b32  	%r56, %r49, -8388608;
	setp.eq.s32 	%p30, %r56, 0;
	@%p30 bra 	$L__BB0_20;
	mov.b32 	%f131, %r8;
	rcp.approx.ftz.f32 	%f36, %f131;
	neg.f32 	%f37, %f131;
	bra.uni 	$L__BB0_19;
$L__BB0_32:
	add.f32 	%f163, %f163, 0f3F800000;
	add.f32 	%f97, %f40, %f40;
	setp.ltu.f32 	%p10, %f45, %f97;
	@%p10 bra 	$L__BB0_34;
	add.f32 	%f98, %f163, 0f3F800000;
	fma.rn.f32 	%f99, %f40, 0fC0400000, %f45;
	setp.ge.f32 	%p11, %f99, 0f00000000;
	add.f32 	%f100, %f98, 0f3F800000;
	selp.f32 	%f163, %f100, %f98, %p11;
$L__BB0_34:
	fma.rn.f32 	%f165, %f44, %f163, %f165;
	bra.uni 	$L__BB0_39;
$L__BB0_35:
	mov.b32 	%r19, %f165;
	mov.b32 	%r35, %f42;
	and.b32  	%r20, %r35, -8388608;
	and.b32  	%r36, %r19, 8388607;
	or.b32  	%r59, %r36, 1065353216;
	and.b32  	%r37, %r35, 8388607;
	or.b32  	%r22, %r37, 1065353216;
	mov.b32 	%f164, %r59;
	sub.s32 	%r38, %r19, %r20;
	add.s32 	%r39, %r38, 192937984;
	and.b32  	%r60, %r39, -8388608;
	setp.eq.s32 	%p13, %r60, 0;
	@%p13 bra 	$L__BB0_38;
	mov.b32 	%f103, %r22;
	rcp.approx.ftz.f32 	%f52, %f103;
	neg.f32 	%f53, %f103;
$L__BB0_37:
	min.u32 	%r40, %r60, 192937984;
	add.s32 	%r41, %r59, %r40;
	mov.b32 	%f104, %r41;
	mul.f32 	%f105, %f52, %f104;
	fma.rn.f32 	%f106, %f53, %f105, %f104;
	fma.rn.f32 	%f107, %f106, %f52, %f105;
	fma.rn.f32 	%f108, %f53, %f107, %f104;
	fma.rz.f32 	%f109, %f108, %f52, %f107;
	cvt.rzi.f32.f32 	%f110, %f109;
	fma.rn.f32 	%f164, %f53, %f110, %f104;
	sub.s32 	%r60, %r60, %r40;
	mov.b32 	%r59, %f164;
	setp.ne.s32 	%p14, %r60, 0;
	setp.ne.s32 	%p15, %r59, 0;
	and.pred  	%p16, %p14, %p15;
	@%p16 bra 	$L__BB0_37;
$L__BB0_38:
	mov.b32 	%f112, %r20;
	setp.leu.f32 	%p17, %f40, 0f00000000;
	setp.gt.u32 	%p18, %r19, 2139095039;
	selp.f32 	%f113, 0f7FFFFFFF, %f112, %p17;
	selp.f32 	%f114, 0f7FFFFFFF, %f113, %p18;
	mul.f32 	%f115, %f164, 0f34000000;
	mul.f32 	%f165, %f114, %f115;
$L__BB0_39:
	abs.f32 	%f116, %f165;
	setp.nan.f32 	%p19, %f116, %f116;
	copysign.f32 	%f117, %f39, %f165;
	selp.f32 	%f118, %f165, %f117, %p19;
	add.f32 	%f158, %f158, %f118;
	setp.leu.f32 	%p20, %f158, %f7;
	@%p20 bra 	$L__BB0_41;
	mov.f32 	%f158, %f8;
$L__BB0_41:
	add.s32 	%r58, %r58, 1;
	setp.ne.s32 	%p21, %r58, %r29;
	@%p21 bra 	$L__BB0_3;
$L__BB0_42:
	add.u64 	%rd1, %SP, 0;
	add.u64 	%rd2, %SPL, 0;
	cvt.f64.f32 	%fd1, %f158;
	st.local.f64 	[%rd2], %fd1;
	mov.u64 	%rd3, $str;
	cvta.global.u64 	%rd4, %rd3;
	{ // callseq 0, 0
	.param .b64 param0;
	st.param.b64 	[param0], %rd4;
	.param .b64 param1;
	st.param.b64 	[param1], %rd1;
	.param .b32 retval0;
	call.uni (retval0), 
	vprintf, 
	(
	param0, 
	param1
	);
	ld.param.b32 	%r52, [retval0];
	} // callseq 0
	ret;

}


// ===== COMPILED SASS (sm_100) =====

	.target	sm_100

	.elftype	@"ET_EXEC"


//--------------------- .note.nv.tkinfo           --------------------------
	.section	.note.nv.tkinfo,"",@"SHT_NOTE"
	.sectionflags	@"SHF_NOTE_NV_TKINFO"
	.tkinfo
        /*0018*/ 	.word	0x00000002
        /*0030*/ 	.string	""
        /*0030*/ 	.string	"ptxas"
        /*0030*/ 	.string	"Cuda compilation tools, release 13.0, V13.0.88"
        /*0030*/ 	.string	"Build cuda_13.0.r13.0/compiler.36424714_0"
        /*0030*/ 	.string	"-arch sm_100 -m 64 "



//--------------------- .note.nv.cuinfo           --------------------------
	.section	.note.nv.cuinfo,"",@"SHT_NOTE"
	.sectionflags	@"SHF_NOTE_NV_CUINFO"
        /*0018*/ 	.short	0x0002
        /*001a*/ 	.short	0x0064
        /*001c*/ 	.short	0x0082
	.zero		2


//--------------------- .nv.info                  --------------------------
	.section	.nv.info,"",@"SHT_CUDA_INFO"
	.align	4


	//----- nvinfo : EIATTR_REGCOUNT
	.align		4
        /*0000*/ 	.byte	0x04, 0x2f
        /*0002*/ 	.short	(.L_2 - .L_1)
	.align		4
.L_1:
        /*0004*/ 	.word	index@(_Z7computefifffiffffffffffff)
        /*0008*/ 	.word	0x0000001b


	//----- nvinfo : EIATTR_FRAME_SIZE
	.align		4
.L_2:
        /*000c*/ 	.byte	0x04, 0x11
        /*000e*/ 	.short	(.L_4 - .L_3)
	.align		4
.L_3:
        /*0010*/ 	.word	index@($__internal_1_$__cuda_sm3x_div_rn_noftz_f32_slowpath)
        /*0014*/ 	.word	0x00000008


	//----- nvinfo : EIATTR_FRAME_SIZE
	.align		4
.L_4:
        /*0018*/ 	.byte	0x04, 0x11
        /*001a*/ 	.short	(.L_6 - .L_5)
	.align		4
.L_5:
        /*001c*/ 	.word	index@($__internal_0_$__cuda_sm20_sqrt_rn_f32_slowpath)
        /*0020*/ 	.word	0x00000008


	//----- nvinfo : EIATTR_FRAME_SIZE
	.align		4
.L_6:
        /*0024*/ 	.byte	0x04, 0x11
        /*0026*/ 	.short	(.L_8 - .L_7)
	.align		4
.L_7:
        /*0028*/ 	.word	index@(_Z7computefifffiffffffffffff)
        /*002c*/ 	.word	0x00000008


	//----- nvinfo : EIATTR_MIN_STACK_SIZE
	.align		4
.L_8:
        /*0030*/ 	.byte	0x04, 0x12
        /*0032*/ 	.short	(.L_10 - .L_9)
	.align		4
.L_9:
        /*0034*/ 	.word	index@(_Z7computefifffiffffffffffff)
        /*0038*/ 	.word	0x00000008
.L_10:


//--------------------- .nv.compat                --------------------------
	.section	.nv.compat,"",@"SHT_CUDA_COMPAT_INFO"
	.align	4
        /*0000*/ 	.byte	0x02, 0x09, 0x00, 0x00, 0x02, 0x02, 0x01, 0x00, 0x02, 0x05, 0x05, 0x00, 0x03, 0x07, 0x01, 0x01
        /*0010*/ 	.byte	0x02, 0x03, 0x00, 0x00, 0x02, 0x06, 0x01, 0x00, 0x04, 0x0b, 0x08, 0x00, 0x01, 0x00, 0x00, 0x00
        /*0020*/ 	.byte	0x00, 0x00, 0x00, 0x00


//--------------------- .nv.info._Z7computefifffiffffffffffff --------------------------
	.section	.nv.info._Z7computefifffiffffffffffff,"",@"SHT_CUDA_INFO"
	.sectionflags	@""
	.align	4


	//----- nvinfo : EIATTR_CUDA_API_VERSION
	.align		4
        /*0000*/ 	.byte	0x04, 0x37
        /*0002*/ 	.short	(.L_12 - .L_11)
.L_11:
        /*0004*/ 	.word	0x00000082


	//----- nvinfo : EIATTR_KPARAM_INFO
	.align		4
.L_12:
        /*0008*/ 	.byte	0x04, 0x17
        /*000a*/ 	.short	(.L_14 - .L_13)
.L_13:
        /*000c*/ 	.word	0x00000000
        /*0010*/ 	.short	0x0011
        /*0012*/ 	.short	0x0044
        /*0014*/ 	.byte	0x00, 0xf0, 0x11, 0x00


	//----- nvinfo : EIATTR_KPARAM_INFO
	.align		4
.L_14:
        /*0018*/ 	.byte	0x04, 0x17
        /*001a*/ 	.short	(.L_16 - .L_15)
.L_15:
        /*001c*/ 	.word	0x00000000
        /*0020*/ 	.short	0x0010
        /*0022*/ 	.short	0x0040
        /*0024*/ 	.byte	0x00, 0xf0, 0x11, 0x00


	//----- nvinfo : EIATTR_KPARAM_INFO
	.align		4
.L_16:
        /*0028*/ 	.byte	0x04, 0x17
        /*002a*/ 	.short	(.L_18 - .L_17)
.L_17:
        /*002c*/ 	.word	0x00000000
        /*0030*/ 	.short	0x000f
        /*0032*/ 	.short	0x003c
        /*0034*/ 	.byte	0x00, 0xf0, 0x11, 0x00


	//----- nvinfo : EIATTR_KPARAM_INFO
	.align		4
.L_18:
        /*0038*/ 	.byte	0x04, 0x17
        /*003a*/ 	.short	(.L_20 - .L_19)
.L_19:
        /*003c*/ 	.word	0x00000000
        /*0040*/ 	.short	0x000e
        /*0042*/ 	.short	0x0038
        /*0044*/ 	.byte	0x00, 0xf0, 0x11, 0x00


	//----- nvinfo : EIATTR_KPARAM_INFO
	.align		4
.L_20:
        /*0048*/ 	.byte	0x04, 0x17
        /*004a*/ 	.short	(.L_22 - .L_21)
.L_21:
        /*004c*/ 	.word	0x00000000
        /*0050*/ 	.short	0x000d
        /*0052*/ 	.short	0x0034
        /*0054*/ 	.byte	0x00, 0xf0, 0x11, 0x00


	//----- nvinfo : EIATTR_KPARAM_INFO
	.align		4
.L_22:
        /*0058*/ 	.byte	0x04, 0x17
        /*005a*/ 	.short	(.L_24 - .L_23)
.L_23:
        /*005c*/ 	.word	0x00000000
        /*0060*/ 	.short	0x000c
        /*0062*/ 	.short	0x0030
        /*0064*/ 	.byte	0x00, 0xf0, 0x11, 0x00


	//----- nvinfo : EIATTR_KPARAM_INFO
	.align		4
.L_24:
        /*0068*/ 	.byte	0x04, 0x17
        /*006a*/ 	.short	(.L_26 - .L_25)
.L_25:
        /*006c*/ 	.word	0x00000000
        /*0070*/ 	.short	0x000b
        /*0072*/ 	.short	0x002c
        /*0074*/ 	.byte	0x00, 0xf0, 0x11, 0x00


	//----- nvinfo : EIATTR_KPARAM_INFO
	.align		4
.L_26:
        /*0078*/ 	.byte	0x04, 0x17
        /*007a*/ 	.short	(.L_28 - .L_27)
.L_27:
        /*007c*/ 	.word	0x00000000
        /*0080*/ 	.short	0x000a
        /*0082*/ 	.short	0x0028
        /*0084*/ 	.byte	0x00, 0xf0, 0x11, 0x00


	//----- nvinfo : EIATTR_KPARAM_INFO
	.align		4
.L_28:
        /*0088*/ 	.byte	0x04, 0x17
        /*008a*/ 	.short	(.L_30 - .L_29)
.L_29:
        /*008c*/ 	.word	0x00000000
        /*0090*/ 	.short	0x0009
        /*0092*/ 	.short	0x0024
        /*0094*/ 	.byte	0x00, 0xf0, 0x11, 0x00


	//----- nvinfo : EIATTR_KPARAM_INFO
	.align		4
.L_30:
        /*0098*/ 	.byte	0x04, 0x17
        /*009a*/ 	.short	(.L_32 - .L_31)
.L_31:
        /*009c*/ 	.word	0x00000000
        /*00a0*/ 	.short	0x0008
        /*00a2*/ 	.short	0x0020
        /*00a4*/ 	.byte	0x00, 0xf0, 0x11, 0x00


	//----- nvinfo : EIATTR_KPARAM_INFO
	.align		4
.L_32:
        /*00a8*/ 	.byte	0x04, 0x17
        /*00aa*/ 	.short	(.L_34 - .L_33)
.L_33:
        /*00ac*/ 	.word	0x00000000
        /*00b0*/ 	.short	0x0007
        /*00b2*/ 	.short	0x001c
        /*00b4*/ 	.byte	0x00, 0xf0, 0x11, 0x00


	//----- nvinfo : EIATTR_KPARAM_INFO
	.align		4
.L_34:
        /*00b8*/ 	.byte	0x04, 0x17
        /*00ba*/ 	.short	(.L_36 - .L_35)
.L_35:
        /*00bc*/ 	.word	0x00000000
        /*00c0*/ 	.short	0x0006
        /*00c2*/ 	.short	0x0018
        /*00c4*/ 	.byte	0x00, 0xf0, 0x11, 0x00


	//----- nvinfo : EIATTR_KPARAM_INFO
	.align		4
.L_36:
        /*00c8*/ 	.byte	0x04, 0x17
        /*00ca*/ 	.short	(.L_38 - .L_37)
.L_37:
        /*00cc*/ 	.word	0x00000000
        /*00d0*/ 	.short	0x0005
        /*00d2*/ 	.short	0x0014
        /*00d4*/ 	.byte	0x00, 0xf0, 0x11, 0x00


	//----- nvinfo : EIATTR_KPARAM_INFO
	.align		4
.L_38:
        /*00d8*/ 	.byte	0x04, 0x17
        /*00da*/ 	.short	(.L_40 - .L_39)
.L_39:
        /*00dc*/ 	.word	0x00000000
        /*00e0*/ 	.short	0x0004
        /*00e2*/ 	.short	0x0010
        /*00e4*/ 	.byte	0x00, 0xf0, 0x11, 0x00


	//----- nvinfo : EIATTR_KPARAM_INFO
	.align		4
.L_40:
        /*00e8*/ 	.byte	0x04, 0x17
        /*00ea*/ 	.short	(.L_42 - .L_41)
.L_41:
        /*00ec*/ 	.word	0x00000000
        /*00f0*/ 	.short	0x0003
        /*00f2*/ 	.short	0x000c
        /*00f4*/ 	.byte	0x00, 0xf0, 0x11, 0x00


	//----- nvinfo : EIATTR_KPARAM_INFO
	.align		4
.L_42:
        /*00f8*/ 	.byte	0x04, 0x17
        /*00fa*/ 	.short	(.L_44 - .L_43)
.L_43:
        /*00fc*/ 	.word	0x00000000
        /*0100*/ 	.short	0x0002
        /*0102*/ 	.short	0x0008
        /*0104*/ 	.byte	0x00, 0xf0, 0x11, 0x00


	//----- nvinfo : EIATTR_KPARAM_INFO
	.align		4
.L_44:
        /*0108*/ 	.byte	0x04, 0x17
        /*010a*/ 	.short	(.L_46 - .L_45)
.L_45:
        /*010c*/ 	.word	0x00000000
        /*0110*/ 	.short	0x0001
        /*0112*/ 	.short	0x0004
        /*0114*/ 	.byte	0x00, 0xf0, 0x11, 0x00


	//----- nvinfo : EIATTR_KPARAM_INFO
	.align		4
.L_46:
        /*0118*/ 	.byte	0x04, 0x17
        /*011a*/ 	.short	(.L_48 - .L_47)
.L_47:
        /*011c*/ 	.word	0x00000000
        /*0120*/ 	.short	0x0000
        /*0122*/ 	.short	0x0000
        /*0124*/ 	.byte	0x00, 0xf0, 0x11, 0x00


	//----- nvinfo : EIATTR_SPARSE_MMA_MASK
	.align		4
.L_48:
        /*0128*/ 	.byte	0x03, 0x50
        /*012a*/ 	.short	0x0000


	//----- nvinfo : EIATTR_MAXREG_COUNT
	.align		4
        /*012c*/ 	.byte	0x03, 0x1b
        /*012e*/ 	.short	0x00ff


	//----- nvinfo : EIATTR_EXTERNS
	.align		4
        /*0130*/ 	.byte	0x04, 0x0f
        /*0132*/ 	.short	(.L_50 - .L_49)


	//   ....[0]....
	.align		4
.L_49:
        /*0134*/ 	.word	index@(vprintf)


	//----- nvinfo : EIATTR_MERCURY_ISA_VERSION
	.align		4
.L_50:
        /*0138*/ 	.byte	0x03, 0x5f
        /*013a*/ 	.short	0x0101


	//----- nvinfo : EIATTR_VRC_CTA_INIT_COUNT
	.align		4
        /*013c*/ 	.byte	0x02, 0x4a
	.zero		1
	.zero		1


	//----- nvinfo : EIATTR_SYSCALL_OFFSETS
	.align		4
        /*0140*/ 	.byte	0x04, 0x46
        /*0142*/ 	.short	(.L_52 - .L_51)


	//   ....[0]....
.L_51:
        /*0144*/ 	.word	0x00001b00


	//----- nvinfo : EIATTR_EXIT_INSTR_OFFSETS
	.align		4
.L_52:
        /*0148*/ 	.byte	0x04, 0x1c
        /*014a*/ 	.short	(.L_54 - .L_53)


	//   ....[0]....
.L_53:
        /*014c*/ 	.word	0x00001b10


	//----- nvinfo : EIATTR_CRS_STACK_SIZE
	.align		4
.L_54:
        /*0150*/ 	.byte	0x04, 0x1e
        /*0152*/ 	.short	(.L_56 - .L_55)
.L_55:
        /*0154*/ 	.word	0x00000000


	//----- nvinfo : EIATTR_CBANK_PARAM_SIZE
	.align		4
.L_56:
        /*0158*/ 	.byte	0x03, 0x19
        /*015a*/ 	.short	0x0048


	//----- nvinfo : EIATTR_PARAM_CBANK
	.align		4
        /*015c*/ 	.byte	0x04, 0x0a
        /*015e*/ 	.short	(.L_58 - .L_57)
	.align		4
.L_57:
        /*0160*/ 	.word	index@(.nv.constant0._Z7computefifffiffffffffffff)
        /*0164*/ 	.short	0x0380
        /*0166*/ 	.short	0x0048


	//----- nvinfo : EIATTR_SW_WAR
	.align		4
.L_58:
        /*0168*/ 	.byte	0x04, 0x36
        /*016a*/ 	.short	(.L_60 - .L_59)
.L_59:
        /*016c*/ 	.word	0x00000008
.L_60:


//--------------------- .nv.callgraph             --------------------------
	.section	.nv.callgraph,"",@"SHT_CUDA_CALLGRAPH"
	.align	4
	.sectionentsize	8
	.align		4
        /*0000*/ 	.word	0x00000000
	.align		4
        /*0004*/ 	.word	0xffffffff
	.align		4
        /*0008*/ 	.word	index@(_Z7computefifffiffffffffffff)
	.align		4
        /*000c*/ 	.word	index@(vprintf)
	.align		4
        /*0010*/ 	.word	0x00000000
	.align		4
        /*0014*/ 	.word	0xfffffffe
	.align		4
        /*0018*/ 	.word	0x00000000
	.align		4
        /*001c*/ 	.word	0xfffffffd
	.align		4
        /*0020*/ 	.word	0x00000000
	.align		4
        /*0024*/ 	.word	0xfffffffc


//--------------------- .nv.constant4             --------------------------
	.section	.nv.constant4,"a",@progbits
	.align	8
	.align		8
.nv.constant4:
        /*0000*/ 	.dword	vprintf
	.align		8
        /*0008*/ 	.dword	$str


//--------------------- .text._Z7computefifffiffffffffffff --------------------------
	.section	.text._Z7computefifffiffffffffffff,"ax",@progbits
	.align	128
        .global         _Z7computefifffiffffffffffff
        .type           _Z7computefifffiffffffffffff,@function
        .size           _Z7computefifffiffffffffffff,(.L_x_50 - _Z7computefifffiffffffffffff)
        .other          _Z7computefifffiffffffffffff,@"STO_CUDA_ENTRY STV_DEFAULT"
_Z7computefifffiffffffffffff:
.text._Z7computefifffiffffffffffff:
[----:B------:R-:W0:Y:S08]  /*0000*/  LDC R1, c[0x0][0x37c] ;  /* 0x0000df00ff017b82 */ /* 0x000e300000000800 */
[----:B------:R-:W1:Y:S01]  /*0010*/  LDC R0, c[0x0][0x388] ;  /* 0x0000e200ff007b82 */ /* 0x000e620000000800 */
[----:B------:R-:W2:Y:S01]  /*0020*/  LDCU UR4, c[0x0][0x2f8] ;  /* 0x00005f00ff0477ac */ /* 0x000ea20008000800 */
[----:B0-----:R-:W-:Y:S01]  /*0030*/  IADD3 R1, PT, PT, R1, -0x8, RZ ;  /* 0xfffffff801017810 */ /* 0x001fe20007ffe0ff */
[----:B------:R-:W0:Y:S05]  /*0040*/  LDCU UR6, c[0x0][0x380] ;  /* 0x00007000ff0677ac */ /* 0x000e2a0008000800 */
[----:B------:R-:W3:Y:S01]  /*0050*/  LDC.64 R4, c[0x0][0x380] ;  /* 0x0000e000ff047b82 */ /* 0x000ee20000000a00 */
[----:B------:R-:W4:Y:S01]  /*0060*/  LDCU UR5, c[0x0][0x2fc] ;  /* 0x00005f80ff0577ac */ /* 0x000f220008000800 */
[----:B--2---:R-:W-:Y:S01]  /*0070*/  IADD3 R6, P1, PT, R1, UR4, RZ ;  /* 0x0000000401067c10 */ /* 0x004fe2000ff3e0ff */
[----:B-1----:R-:W-:-:S04]  /*0080*/  FADD R0, R0, -1.4378000248221602067e-36 ;  /* 0x83f4a10600007421 */ /* 0x002fc80000000000 */
[----:B----4-:R-:W-:Y:S02]  /*0090*/  IMAD.X R7, RZ, RZ, UR5, P1 ;  /* 0x00000005ff077e24 */ /* 0x010fe400088e06ff */
[----:B------:R-:W-:-:S04]  /*00a0*/  FADD R0, R0, 1.1926999642035516251e-36 ;  /* 0x03caed6900007421 */ /* 0x000fc80000000000 */
[----:B------:R-:W-:Y:S01]  /*00b0*/  FMUL R3, RZ, -R0 ;  /* 0x80000000ff037220 */ /* 0x000fe20000400000 */
[----:B---3--:R-:W-:Y:S02]  /*00c0*/  ISETP.GE.AND P0, PT, R5, 0x1, PT ;  /* 0x000000010500780c */ /* 0x008fe40003f06270 */
[----:B0-----:R-:W-:Y:S02]  /*00d0*/  MOV R0, UR6 ;  /* 0x0000000600007c02 */ /* 0x001fe40008000f00 */
[----:B------:R-:W-:-:S13]  /*00e0*/  FSETP.NEU.OR P0, PT, R3, R4, !P0 ;  /* 0x000000040300720b */ /* 0x000fda000470d400 */
[----:B------:R-:W-:Y:S05]  /*00f0*/  @P0 BRA `(.L_x_0) ;  /* 0x0000001800600947 */ /* 0x000fea0003800000 */
[----:B------:R-:W0:Y:S01]  /*0100*/  LDC R2, c[0x0][0x390] ;  /* 0x0000e400ff027b82 */ /* 0x000e220000000800 */
[----:B------:R-:W0:Y:S01]  /*0110*/  LDCU UR4, c[0x0][0x38c] ;  /* 0x00007180ff0477ac */ /* 0x000e220008000800 */
[----:B------:R-:W-:-:S05]  /*0120*/  MOV R4, 0x7f800000 ;  /* 0x7f80000000047802 */ /* 0x000fca0000000f00 */
[----:B------:R-:W-:-:S04]  /*0130*/  FFMA R3, RZ, -R4, 1 ;  /* 0x3f800000ff037423 */ /* 0x000fc80000000804 */
[----:B------:R-:W-:Y:S01]  /*0140*/  FFMA R3, R3, -R4, -INF ;  /* 0xff80000003037423 */ /* 0x000fe20000000804 */
[----:B0-----:R-:W-:-:S04]  /*0150*/  FMUL R2, R2, UR4 ;  /* 0x0000000402027c20 */ /* 0x001fc80008400000 */
[----:B------:R-:W0:Y:S01]  /*0160*/  FCHK P0, R2, -RZ ;  /* 0x800000ff02007302 */ /* 0x000e220000000000 */
[----:B------:R-:W-:-:S04]  /*0170*/  FFMA R4, R2, R3, RZ ;  /* 0x0000000302047223 */ /* 0x000fc800000000ff */
[----:B------:R-:W-:-:S04]  /*0180*/  FFMA R5, RZ, R4, R2 ;  /* 0x00000004ff057223 */ /* 0x000fc80000000002 */
[----:B------:R-:W-:Y:S01]  /*0190*/  FFMA R5, R3, R5, R4 ;  /* 0x0000000503057223 */ /* 0x000fe20000000004 */
[----:B0-----:R-:W-:Y:S06]  /*01a0*/  @!P0 BRA `(.L_x_1) ;  /* 0x0000000000108947 */ /* 0x001fec0003800000 */
[----:B------:R-:W-:Y:S01]  /*01b0*/  HFMA2 R3, -RZ, RZ, -0.0 , 0 ;  /* 0x80000000ff037431 */ /* 0x000fe200000001ff */
[----:B------:R-:W-:-:S07]  /*01c0*/  MOV R16, 0x1e0 ;  /* 0x000001e000107802 */ /* 0x000fce0000000f00 */
[----:B------:R-:W-:Y:S05]  /*01d0*/  CALL.REL.NOINC `($__internal_1_$__cuda_sm3x_div_rn_noftz_f32_slowpath) ;  /* 0x0000001800b07944 */ /* 0x000fea0003c00000 */
[----:B------:R-:W-:-:S07]  /*01e0*/  IMAD.MOV.U32 R5, RZ, RZ, R17 ;  /* 0x000000ffff057224 */ /* 0x000fce00078e0011 */
.L_x_1:
[----:B------:R-:W0:Y:S02]  /*01f0*/  LDC.64 R10, c[0x0][0x398] ;  /* 0x0000e600ff0a7b82 */ /* 0x000e240000000a00 */
[----:B0-----:R-:W0:Y:S08]  /*0200*/  MUFU.RCP R2, R11 ;  /* 0x0000000b00027308 */ /* 0x001e300000001000 */
[----:B------:R-:W1:Y:S01]  /*0210*/  FCHK P0, R10, R11 ;  /* 0x0000000b0a007302 */ /* 0x000e620000000000 */
[----:B0-----:R-:W-:-:S04]  /*0220*/  FFMA R3, R2, -R11, 1 ;  /* 0x3f80000002037423 */ /* 0x001fc8000000080b */
[----:B------:R-:W-:-:S04]  /*0230*/  FFMA R3, R2, R3, R2 ;  /* 0x0000000302037223 */ /* 0x000fc80000000002 */
[----:B------:R-:W-:-:S04]  /*0240*/  FFMA R9, R3, R10, RZ ;  /* 0x0000000a03097223 */ /* 0x000fc800000000ff */
[----:B------:R-:W-:-:S04]  /*0250*/  FFMA R4, R9, -R11, R10 ;  /* 0x8000000b09047223 */ /* 0x000fc8000000000a */
[----:B------:R-:W-:Y:S01]  /*0260*/  FFMA R4, R3, R4, R9 ;  /* 0x0000000403047223 */ /* 0x000fe20000000009 */
[----:B-1----:R-:W-:Y:S06]  /*0270*/  @!P0 BRA `(.L_x_2) ;  /* 0x0000000000148947 */ /* 0x002fec0003800000 */
[----:B------:R-:W0:Y:S01]  /*0280*/  LDC R2, c[0x0][0x398] ;  /* 0x0000e600ff027b82 */ /* 0x000e220000000800 */
[----:B------:R-:W-:-:S07]  /*0290*/  MOV R16, 0x2c0 ;  /* 0x000002c000107802 */ /* 0x000fce0000000f00 */
[----:B------:R-:W1:Y:S02]  /*02a0*/  LDC R3, c[0x0][0x39c] ;  /* 0x0000e700ff037b82 */ /* 0x000e640000000800 */
[----:B01----:R-:W-:Y:S05]  /*02b0*/  CALL.REL.NOINC `($__internal_1_$__cuda_sm3x_div_rn_noftz_f32_slowpath) ;  /* 0x0000001800787944 */ /* 0x003fea0003c00000 */
[----:B------:R-:W-:-:S07]  /*02c0*/  MOV R4, R17 ;  /* 0x0000001100047202 */ /* 0x000fce0000000f00 */
.L_x_2:
        /* <DEDUP_REMOVED lines=14> */
.L_x_3:
[----:B------:R-:W0:Y:S01]  /*03b0*/  MUFU.RCP R2, R3 ;  /* 0x0000000300027308 */ /* 0x000e220000001000 */
[----:B------:R-:W-:Y:S02]  /*03c0*/  UMOV UR4, 0x3aef4c8 ;  /* 0x03aef4c800047882 */ /* 0x000fe40000000000 */
[----:B------:R-:W-:-:S05]  /*03d0*/  IMAD.U32 R10, RZ, RZ, UR4 ;  /* 0x00000004ff0a7e24 */ /* 0x000fca000f8e00ff */
[----:B------:R-:W1:Y:S01]  /*03e0*/  FCHK P0, -R10, R3 ;  /* 0x000000030a007302 */ /* 0x000e620000000100 */
[----:B0-----:R-:W-:-:S04]  /*03f0*/  FFMA R9, R2, -R3, 1 ;  /* 0x3f80000002097423 */ /* 0x001fc80000000803 */
[----:B------:R-:W-:-:S04]  /*0400*/  FFMA R2, R2, R9, R2 ;  /* 0x0000000902027223 */ /* 0x000fc80000000002 */
[----:B------:R-:W-:-:S04]  /*0410*/  FFMA R8, R2, -1.0282999871013709535e-36, RZ ;  /* 0x83aef4c802087823 */ /* 0x000fc800000000ff */
[----:B------:R-:W-:-:S04]  /*0420*/  FFMA R9, R8, -R3, -1.0282999871013709535e-36 ;  /* 0x83aef4c808097423 */ /* 0x000fc80000000803 */
[----:B------:R-:W-:Y:S01]  /*0430*/  FFMA R8, R2, R9, R8 ;  /* 0x0000000902087223 */ /* 0x000fe20000000008 */
[----:B-1----:R-:W-:Y:S06]  /*0440*/  @!P0 BRA `(.L_x_4) ;  /* 0x0000000000108947 */ /* 0x002fec0003800000 */
[----:B------:R-:W-:Y:S01]  /*0450*/  HFMA2 R2, -RZ, RZ, -5.614757537841796875e-05, -19584 ;  /* 0x83aef4c8ff027431 */ /* 0x000fe200000001ff */
[----:B------:R-:W-:-:S07]  /*0460*/  MOV R16, 0x480 ;  /* 0x0000048000107802 */ /* 0x000fce0000000f00 */
[----:B------:R-:W-:Y:S05]  /*0470*/  CALL.REL.NOINC `($__internal_1_$__cuda_sm3x_div_rn_noftz_f32_slowpath) ;  /* 0x0000001800087944 */ /* 0x000fea0003c00000 */
[----:B------:R-:W-:-:S07]  /*0480*/  MOV R8, R17 ;  /* 0x0000001100087202 */ /* 0x000fce0000000f00 */
.L_x_4:
[----:B------:R-:W0:Y:S01]  /*0490*/  LDC R12, c[0x0][0x3b4] ;  /* 0x0000ed00ff0c7b82 */ /* 0x000e220000000800 */
[----:B------:R-:W-:Y:S01]  /*04a0*/  HFMA2 R3, -RZ, RZ, 0.96630859375, -0.0022525787353515625 ;  /* 0x3bbb989dff037431 */ /* 0x000fe200000001ff */
[----:B------:R-:W1:Y:S01]  /*04b0*/  LDCU UR4, c[0x0][0x394] ;  /* 0x00007280ff0477ac */ /* 0x000e620008000800 */
[----:B------:R-:W-:Y:S01]  /*04c0*/  MOV R11, 0x20dd0eb ;  /* 0x020dd0eb000b7802 */ /* 0x000fe20000000f00 */
[----:B------:R-:W-:Y:S02]  /*04d0*/  IMAD.MOV.U32 R10, RZ, RZ, 0x7ce70f51 ;  /* 0x7ce70f51ff0a7424 */ /* 0x000fe400078e00ff */
[----:B------:R-:W-:Y:S02]  /*04e0*/  IMAD.MOV.U32 R9, RZ, RZ, 0x437c0000 ;  /* 0x437c0000ff097424 */ /* 0x000fe400078e00ff */
[----:B------:R-:W-:Y:S01]  /*04f0*/  FFMA.SAT R2, R8, R3, 0.5 ;  /* 0x3f00000008027423 */ /* 0x000fe20000002003 */
[----:B------:R-:W-:-:S03]  /*0500*/  FFMA R3, -R10, R11, 1 ;  /* 0x3f8000000a037423 */ /* 0x000fc6000000010b */
[----:B------:R-:W-:Y:S01]  /*0510*/  FFMA.RM R9, R2, R9, 12582913 ;  /* 0x4b40000102097423 */ /* 0x000fe20000004009 */
[----:B------:R-:W-:-:S03]  /*0520*/  FFMA R2, R3, -R10, -9.59784982357410890127e+36 ;  /* 0xfce70f5103027423 */ /* 0x000fc6000000080a */
[C---:B------:R-:W-:Y:S01]  /*0530*/  FADD R3, R9.reuse, -12583039 ;  /* 0xcb40007f09037421 */ /* 0x040fe20000000000 */
[----:B-1----:R-:W-:Y:S01]  /*0540*/  UISETP.GT.AND UP0, UPT, UR4, URZ, UPT ;  /* 0x000000ff0400728c */ /* 0x002fe2000bf04270 */
[----:B------:R-:W-:Y:S02]  /*0550*/  SHF.L.U32 R9, R9, 0x17, RZ ;  /* 0x0000001709097819 */ /* 0x000fe400000006ff */
[----:B------:R-:W-:Y:S01]  /*0560*/  FFMA R3, R8, 1.4426950216293334961, -R3 ;  /* 0x3fb8aa3b08037823 */ /* 0x000fe20000000803 */
[----:B0-----:R-:W0:Y:S01]  /*0570*/  FCHK P0, R12, -1.0419000483235396017e-37 ;  /* 0x820dd0eb0c007902 */ /* 0x001e220000000000 */
[----:B------:R-:W-:Y:S02]  /*0580*/  FFMA R11, R2, R12, RZ ;  /* 0x0000000c020b7223 */ /* 0x000fe400000000ff */
[----:B------:R-:W-:Y:S02]  /*0590*/  FFMA R8, R8, 1.925963033500011079e-08, R3 ;  /* 0x32a5706008087823 */ /* 0x000fe40000000003 */
[----:B------:R-:W-:-:S04]  /*05a0*/  FFMA R10, R11, 1.0419000483235396017e-37, R12 ;  /* 0x020dd0eb0b0a7823 */ /* 0x000fc8000000000c */
[----:B------:R-:W-:Y:S01]  /*05b0*/  FFMA R11, R2, R10, R11 ;  /* 0x0000000a020b7223 */ /* 0x000fe2000000000b */
[----:B0-----:R-:W-:Y:S06]  /*05c0*/  @!P0 BRA `(.L_x_5) ;  /* 0x0000000000148947 */ /* 0x001fec0003800000 */
[----:B------:R-:W0:Y:S01]  /*05d0*/  LDC R2, c[0x0][0x3b4] ;  /* 0x0000ed00ff027b82 */ /* 0x000e220000000800 */
[----:B------:R-:W-:Y:S02]  /*05e0*/  MOV R3, 0x820dd0eb ;  /* 0x820dd0eb00037802 */ /* 0x000fe40000000f00 */
[----:B------:R-:W-:-:S07]  /*05f0*/  MOV R16, 0x610 ;  /* 0x0000061000107802 */ /* 0x000fce0000000f00 */
[----:B0-----:R-:W-:Y:S05]  /*0600*/  CALL.REL.NOINC `($__internal_1_$__cuda_sm3x_div_rn_noftz_f32_slowpath) ;  /* 0x0000001400a47944 */ /* 0x001fea0003c00000 */
[----:B------:R-:W-:-:S07]  /*0610*/  IMAD.MOV.U32 R11, RZ, RZ, R17 ;  /* 0x000000ffff0b7224 */ /* 0x000fce00078e0011 */
.L_x_5:
        /* <DEDUP_REMOVED lines=14> */
.L_x_6:
[----:B------:R-:W0:Y:S01]  /*0700*/  LDC R13, c[0x0][0x3a4] ;  /* 0x0000e900ff0d7b82 */ /* 0x000e220000000800 */
[----:B------:R-:W-:Y:S01]  /*0710*/  FADD R10, R10, 1.41839992652002049898e+36 ;  /* 0x7b8896420a0a7421 */ /* 0x000fe20000000000 */
[----:B0-----:R-:W-:Y:S01]  /*0720*/  FMUL R13, R13, -1.8739564363415778689e-41 ;  /* 0x8000343d0d0d7820 */ /* 0x001fe20000400000 */
[----:B------:R-:W-:Y:S06]  /*0730*/  BRA.U UP0, `(.L_x_7) ;  /* 0x0000000500e07547 */ /* 0x000fec000b800000 */
[----:B------:R-:W-:-:S05]  /*0740*/  UMOV UR4, URZ ;  /* 0x000000ff00047c82 */ /* 0x000fca0008000000 */
.L_x_18:
[----:B0-----:R-:W0:Y:S01]  /*0750*/  LDCU UR5, c[0x0][0x384] ;  /* 0x00007080ff0577ac */ /* 0x001e220008000800 */
[----:B------:R-:W-:Y:S01]  /*0760*/  FSETP.GTU.AND P0, PT, R0, R5, PT ;  /* 0x000000050000720b */ /* 0x000fe20003f0c000 */
[----:B------:R-:W-:-:S04]  /*0770*/  UIADD3 UR4, UPT, UPT, UR4, 0x1, URZ ;  /* 0x0000000104047890 */ /* 0x000fc8000fffe0ff */
[----:B0-----:R-:W-:-:S08]  /*0780*/  UISETP.NE.AND UP0, UPT, UR4, UR5, UPT ;  /* 0x000000050400728c */ /* 0x001fd0000bf05270 */
[----:B------:R-:W-:Y:S05]  /*0790*/  @P0 BRA `(.L_x_8) ;  /* 0x0000000400c00947 */ /* 0x000fea0003800000 */
[----:B------:R-:W-:Y:S01]  /*07a0*/  IADD3 R2, PT, PT, R4, -0xd000000, RZ ;  /* 0xf300000004027810 */ /* 0x000fe20007ffe0ff */
[----:B------:R0:W1:Y:S03]  /*07b0*/  MUFU.RSQ R15, R4 ;  /* 0x00000004000f7308 */ /* 0x0000660000001400 */
[----:B------:R-:W-:-:S13]  /*07c0*/  ISETP.GT.U32.AND P0, PT, R2, 0x727fffff, PT ;  /* 0x727fffff0200780c */ /* 0x000fda0003f04070 */
[----:B0-----:R-:W-:Y:S05]  /*07d0*/  @!P0 BRA `(.L_x_9) ;  /* 0x0000000000148947 */ /* 0x001fea0003800000 */
[----:B------:R-:W-:Y:S01]  /*07e0*/  IMAD.MOV.U32 R2, RZ, RZ, R4 ;  /* 0x000000ffff027224 */ /* 0x000fe200078e0004 */
[----:B------:R-:W-:-:S07]  /*07f0*/  MOV R17, 0x810 ;  /* 0x0000081000117802 */ /* 0x000fce0000000f00 */
[----:B-1----:R-:W-:Y:S05]  /*0800*/  CALL.REL.NOINC `($__internal_0_$__cuda_sm20_sqrt_rn_f32_slowpath) ;  /* 0x0000001000c47944 */ /* 0x002fea0003c00000 */
[----:B------:R-:W-:Y:S01]  /*0810*/  MOV R12, R15 ;  /* 0x0000000f000c7202 */ /* 0x000fe20000000f00 */
[----:B------:R-:W-:Y:S06]  /*0820*/  BRA `(.L_x_10) ;  /* 0x0000000000107947 */ /* 0x000fec0003800000 */
.L_x_9:
[C---:B-1----:R-:W-:Y:S01]  /*0830*/  FMUL.FTZ R3, R15.reuse, R4 ;  /* 0x000000040f037220 */ /* 0x042fe20000410000 */
[----:B------:R-:W-:-:S03]  /*0840*/  FMUL.FTZ R2, R15, 0.5 ;  /* 0x3f0000000f027820 */ /* 0x000fc60000410000 */
[----:B------:R-:W-:-:S04]  /*0850*/  FFMA R12, -R3, R3, R4 ;  /* 0x00000003030c7223 */ /* 0x000fc80000000104 */
[----:B------:R-:W-:-:S07]  /*0860*/  FFMA R12, R12, R2, R3 ;  /* 0x000000020c0c7223 */ /* 0x000fce0000000003 */
.L_x_10:
[----:B------:R-:W0:Y:S01]  /*0870*/  MUFU.EX2 R2, R8 ;  /* 0x0000000800027308 */ /* 0x000e220000000800 */
[----:B------:R-:W-:-:S05]  /*0880*/  MOV R15, 0x3e9fec3 ;  /* 0x03e9fec3000f7802 */ /* 0x000fca0000000f00 */
[----:B------:R-:W-:Y:S01]  /*0890*/  FFMA R12, R12, R15, 1.0958999610011233017e-06 ;  /* 0x359316d60c0c7423 */ /* 0x000fe2000000000f */
[----:B0-----:R-:W-:-:S04]  /*08a0*/  FMUL R16, R9, R2 ;  /* 0x0000000209107220 */ /* 0x001fc80000400000 */
[----:B------:R-:W0:Y:S08]  /*08b0*/  MUFU.RCP R2, R16 ;  /* 0x0000001000027308 */ /* 0x000e300000001000 */
[----:B------:R-:W1:Y:S01]  /*08c0*/  FCHK P0, R13, R16 ;  /* 0x000000100d007302 */ /* 0x000e620000000000 */
[----:B0-----:R-:W-:-:S04]  /*08d0*/  FFMA R3, -R16, R2, 1 ;  /* 0x3f80000010037423 */ /* 0x001fc80000000102 */
[----:B------:R-:W-:-:S04]  /*08e0*/  FFMA R2, R2, R3, R2 ;  /* 0x0000000302027223 */ /* 0x000fc80000000002 */
[----:B------:R-:W-:-:S04]  /*08f0*/  FFMA R3, R2, R13, RZ ;  /* 0x0000000d02037223 */ /* 0x000fc800000000ff */
[----:B------:R-:W-:-:S04]  /*0900*/  FFMA R14, -R16, R3, R13 ;  /* 0x00000003100e7223 */ /* 0x000fc8000000010d */
[----:B------:R-:W-:Y:S01]  /*0910*/  FFMA R3, R2, R14, R3 ;  /* 0x0000000e02037223 */ /* 0x000fe20000000003 */
[----:B-1----:R-:W-:Y:S06]  /*0920*/  @!P0 BRA `(.L_x_11) ;  /* 0x0000000000148947 */ /* 0x002fec0003800000 */
[----:B------:R-:W-:Y:S01]  /*0930*/  IMAD.MOV.U32 R3, RZ, RZ, R16 ;  /* 0x000000ffff037224 */ /* 0x000fe200078e0010 */
[----:B------:R-:W-:Y:S02]  /*0940*/  MOV R2, R13 ;  /* 0x0000000d00027202 */ /* 0x000fe40000000f00 */
[----:B------:R-:W-:-:S07]  /*0950*/  MOV R16, 0x970 ;  /* 0x0000097000107802 */ /* 0x000fce0000000f00 */
[----:B------:R-:W-:Y:S05]  /*0960*/  CALL.REL.NOINC `($__internal_1_$__cuda_sm3x_div_rn_noftz_f32_slowpath) ;  /* 0x0000001000cc7944 */ /* 0x000fea0003c00000 */
[----:B------:R-:W-:-:S07]  /*0970*/  MOV R3, R17 ;  /* 0x0000001100037202 */ /* 0x000fce0000000f00 */
.L_x_11:
[----:B------:R-:W0:Y:S01]  /*0980*/  LDCU UR5, c[0x0][0x3a0] ;  /* 0x00007400ff0577ac */ /* 0x000e220008000800 */
[----:B------:R-:W1:Y:S01]  /*0990*/  MUFU.RCP R2, R3 ;  /* 0x0000000300027308 */ /* 0x000e620000001000 */
[----:B0-----:R-:W-:Y:S02]  /*09a0*/  IMAD.U32 R16, RZ, RZ, UR5 ;  /* 0x00000005ff107e24 */ /* 0x001fe4000f8e00ff */
[----:B-1----:R-:W-:-:S05]  /*09b0*/  FFMA R15, R2, -R3, 1 ;  /* 0x3f800000020f7423 */ /* 0x002fca0000000803 */
[----:B------:R-:W0:Y:S01]  /*09c0*/  FCHK P0, R16, R3 ;  /* 0x0000000310007302 */ /* 0x000e220000000000 */
[----:B------:R-:W-:-:S04]  /*09d0*/  FFMA R2, R2, R15, R2 ;  /* 0x0000000f02027223 */ /* 0x000fc80000000002 */
[----:B------:R-:W-:-:S04]  /*09e0*/  FFMA R14, R2, UR5, RZ ;  /* 0x00000005020e7c23 */ /* 0x000fc800080000ff */
[----:B------:R-:W-:-:S04]  /*09f0*/  FFMA R15, R14, -R3, UR5 ;  /* 0x000000050e0f7e23 */ /* 0x000fc80008000803 */
[----:B------:R-:W-:Y:S01]  /*0a00*/  FFMA R2, R2, R15, R14 ;  /* 0x0000000f02027223 */ /* 0x000fe2000000000e */
[----:B0-----:R-:W-:Y:S06]  /*0a10*/  @!P0 BRA `(.L_x_12) ;  /* 0x0000000000108947 */ /* 0x001fec0003800000 */
[----:B------:R-:W0:Y:S01]  /*0a20*/  LDC R2, c[0x0][0x3a0] ;  /* 0x0000e800ff027b82 */ /* 0x000e220000000800 */
[----:B------:R-:W-:-:S07]  /*0a30*/  MOV R16, 0xa50 ;  /* 0x00000a5000107802 */ /* 0x000fce0000000f00 */
[----:B0-----:R-:W-:Y:S05]  /*0a40*/  CALL.REL.NOINC `($__internal_1_$__cuda_sm3x_div_rn_noftz_f32_slowpath) ;  /* 0x0000001000947944 */ /* 0x001fea0003c00000 */
[----:B------:R-:W-:-:S07]  /*0a50*/  MOV R2, R17 ;  /* 0x0000001100027202 */ /* 0x000fce0000000f00 */
.L_x_12:
[C---:B------:R-:W-:Y:S01]  /*0a60*/  FSETP.GEU.AND P0, PT, |R12|.reuse, |R2|, PT ;  /* 0x400000020c00720b */ /* 0x040fe20003f0e200 */
[----:B------:R-:W-:-:S12]  /*0a70*/  FADD R3, |R12|, -RZ ;  /* 0x800000ff0c037221 */ /* 0x000fd80000000200 */
[----:B------:R-:W-:Y:S05]  /*0a80*/  @!P0 BRA `(.L_x_13) ;  /* 0x0000000000ec8947 */ /* 0x000fea0003800000 */
[----:B------:R-:W-:-:S05]  /*0a90*/  FMUL R16, |R2|, 8388608 ;  /* 0x4b00000002107820 */ /* 0x000fca0000400200 */
[----:B------:R-:W-:-:S13]  /*0aa0*/  FSETP.GTU.AND P0, PT, R3, R16, PT ;  /* 0x000000100300720b */ /* 0x000fda0003f0c000 */
[----:B------:R-:W-:Y:S05]  /*0ab0*/  @P0 BRA `(.L_x_14) ;  /* 0x0000000000700947 */ /* 0x000fea0003800000 */
[C---:B------:R-:W-:Y:S01]  /*0ac0*/  FMUL R15, |R2|.reuse, 16777216 ;  /* 0x4b800000020f7820 */ /* 0x040fe20000400200 */
[C---:B------:R-:W-:Y:S01]  /*0ad0*/  FSETP.GEU.AND P0, PT, |R2|.reuse, 1.175494350822287508e-38, PT ;  /* 0x008000000200780b */ /* 0x040fe20003f0e200 */
[----:B------:R-:W-:Y:S01]  /*0ae0*/  FMUL R14, R3, 16777216 ;  /* 0x4b800000030e7820 */ /* 0x000fe20000400000 */
[----:B------:R-:W-:Y:S02]  /*0af0*/  FADD R16, |R2|, -RZ ;  /* 0x800000ff02107221 */ /* 0x000fe40000000200 */
[----:B------:R-:W-:Y:S02]  /*0b00*/  FSEL R15, R15, |R2|, !P0 ;  /* 0x400000020f0f7208 */ /* 0x000fe40004000000 */
[----:B------:R-:W-:-:S04]  /*0b10*/  FSEL R14, R14, R3, !P0 ;  /* 0x000000030e0e7208 */ /* 0x000fc80004000000 */
[----:B------:R-:W0:Y:S02]  /*0b20*/  MUFU.RCP R15, R15 ;  /* 0x0000000f000f7308 */ /* 0x000e240000001000 */
[----:B0-----:R-:W-:-:S06]  /*0b30*/  FMUL R14, R15, R14 ;  /* 0x0000000e0f0e7220 */ /* 0x001fcc0000400000 */
[----:B------:R-:W0:Y:S02]  /*0b40*/  FRND.TRUNC R14, R14 ;  /* 0x0000000e000e7307 */ /* 0x000e24000020d000 */
[----:B0-----:R-:W-:-:S05]  /*0b50*/  FFMA R17, R14, -|R2|, R3 ;  /* 0xc00000020e117223 */ /* 0x001fca0000000003 */
[----:B------:R-:W-:-:S13]  /*0b60*/  ISETP.GE.U32.AND P0, PT, R17, R16, PT ;  /* 0x000000101100720c */ /* 0x000fda0003f06070 */
[----:B------:R-:W-:Y:S05]  /*0b70*/  @!P0 BRA `(.L_x_15) ;  /* 0x0000000000388947 */ /* 0x000fea0003800000 */
[----:B------:R-:W-:-:S04]  /*0b80*/  ISETP.GE.U32.AND P0, PT, R17, -0x7fffffff, PT ;  /* 0x800000011100780c */ /* 0x000fc80003f06070 */
[----:B------:R-:W-:-:S09]  /*0b90*/  FSETP.GEU.OR P1, PT, R17, -|R2|, !P0 ;  /* 0xc00000021100720b */ /* 0x000fd2000472e400 */
[----:B------:R-:W-:-:S04]  /*0ba0*/  @P0 FADD R15, R14, -1 ;  /* 0xbf8000000e0f0421 */ /* 0x000fc80000000000 */
[----:B------:R-:W-:-:S05]  /*0bb0*/  @!P1 FADD R15, R15, -1 ;  /* 0xbf8000000f0f9421 */ /* 0x000fca0000000000 */
[----:B------:R-:W-:Y:S01]  /*0bc0*/  @P0 MOV R14, R15 ;  /* 0x0000000f000e0202 */ /* 0x000fe20000000f00 */
[----:B------:R-:W-:Y:S06]  /*0bd0*/  @P0 BRA `(.L_x_15) ;  /* 0x0000000000200947 */ /* 0x000fec0003800000 */
[----:B------:R-:W-:Y:S01]  /*0be0*/  FADD R15, |R2|, |R2| ;  /* 0x40000002020f7221 */ /* 0x000fe20000000200 */
[----:B------:R-:W-:-:S04]  /*0bf0*/  FADD R14, R14, 1 ;  /* 0x3f8000000e0e7421 */ /* 0x000fc80000000000 */
[----:B------:R-:W-:-:S13]  /*0c00*/  FSETP.GE.AND P0, PT, R17, R15, PT ;  /* 0x0000000f1100720b */ /* 0x000fda0003f06000 */
[----:B------:R-:W-:-:S05]  /*0c10*/  @P0 FFMA R15, |R2|, -3, R17 ;  /* 0xc0400000020f0823 */ /* 0x000fca0000000211 */
[----:B------:R-:W-:Y:S01]  /*0c20*/  FSETP.GE.AND P1, PT, R15, RZ, P0 ;  /* 0x000000ff0f00720b */ /* 0x000fe20000726000 */
[----:B------:R-:W-:-:S12]  /*0c30*/  @P0 FADD R15, R14, 1 ;  /* 0x3f8000000e0f0421 */ /* 0x000fd80000000000 */
[----:B------:R-:W-:-:S04]  /*0c40*/  @P1 FADD R15, R15, 1 ;  /* 0x3f8000000f0f1421 */ /* 0x000fc80000000000 */
[----:B------:R-:W-:-:S07]  /*0c50*/  @P0 IMAD.MOV.U32 R14, RZ, RZ, R15 ;  /* 0x000000ffff0e0224 */ /* 0x000fce00078e000f */
.L_x_15:
[----:B------:R-:W-:Y:S01]  /*0c60*/  FFMA R3, R14, -|R2|, R3 ;  /* 0xc00000020e037223 */ /* 0x000fe20000000003 */
[----:B------:R-:W-:Y:S06]  /*0c70*/  BRA `(.L_x_13) ;  /* 0x0000000000707947 */ /* 0x000fec0003800000 */
.L_x_14:
[----:B------:R-:W-:Y:S02]  /*0c80*/  LOP3.LUT R18, R16, 0xff800000, RZ, 0xc0, !PT ;  /* 0xff80000010127812 */ /* 0x000fe400078ec0ff */
[----:B------:R-:W-:Y:S02]  /*0c90*/  FSETP.GT.AND P2, PT, |R2|, RZ, PT ;  /* 0x000000ff0200720b */ /* 0x000fe40003f44200 */
[C---:B------:R-:W-:Y:S02]  /*0ca0*/  IADD3 R14, PT, PT, R3.reuse, 0xb800000, -R18 ;  /* 0x0b800000030e7810 */ /* 0x040fe40007ffe812 */
[C---:B------:R-:W-:Y:S02]  /*0cb0*/  LOP3.LUT R2, R3.reuse, 0x7fffff, RZ, 0xc0, !PT ;  /* 0x007fffff03027812 */ /* 0x040fe400078ec0ff */
[----:B------:R-:W-:Y:S02]  /*0cc0*/  LOP3.LUT P1, R15, R14, 0xff800000, RZ, 0xc0, !PT ;  /* 0xff8000000e0f7812 */ /* 0x000fe4000782c0ff */
[----:B------:R-:W-:-:S02]  /*0cd0*/  ISETP.GT.U32.AND P0, PT, R3, 0x7f7fffff, PT ;  /* 0x7f7fffff0300780c */ /* 0x000fc40003f04070 */
[----:B------:R-:W-:Y:S02]  /*0ce0*/  FSEL R3, R18, +QNAN , P2 ;  /* 0x7fffffff12037808 */ /* 0x000fe40001000000 */
[----:B------:R-:W-:Y:S02]  /*0cf0*/  LOP3.LUT R2, R2, 0x3f800000, RZ, 0xfc, !PT ;  /* 0x3f80000002027812 */ /* 0x000fe400078efcff */
[----:B------:R-:W-:-:S05]  /*0d00*/  FSEL R3, R3, +QNAN , !P0 ;  /* 0x7fffffff03037808 */ /* 0x000fca0004000000 */
[----:B------:R-:W-:Y:S05]  /*0d10*/  @!P1 BRA `(.L_x_16) ;  /* 0x0000000000409947 */ /* 0x000fea0003800000 */
[----:B------:R-:W-:-:S04]  /*0d20*/  LOP3.LUT R14, R16, 0x7fffff, RZ, 0xc0, !PT ;  /* 0x007fffff100e7812 */ /* 0x000fc800078ec0ff */
[----:B------:R-:W-:-:S04]  /*0d30*/  LOP3.LUT R19, R14, 0x3f800000, RZ, 0xfc, !PT ;  /* 0x3f8000000e137812 */ /* 0x000fc800078efcff */
[----:B------:R0:W1:Y:S03]  /*0d40*/  MUFU.RCP R18, R19 ;  /* 0x0000001300127308 */ /* 0x0000660000001000 */
.L_x_17:
[----:B------:R-:W-:-:S04]  /*0d50*/  VIMNMX.U32 R14, PT, PT, R15, 0xb800000, PT ;  /* 0x0b8000000f0e7848 */ /* 0x000fc80003fe0000 */
[C---:B------:R-:W-:Y:S02]  /*0d60*/  IADD3 R2, PT, PT, R14.reuse, R2, RZ ;  /* 0x000000020e027210 */ /* 0x040fe40007ffe0ff */
[----:B------:R-:W-:-:S03]  /*0d70*/  IADD3 R15, PT, PT, -R14, R15, RZ ;  /* 0x0000000f0e0f7210 */ /* 0x000fc60007ffe1ff */
[----:B-1----:R-:W-:Y:S01]  /*0d80*/  FMUL R17, R18, R2 ;  /* 0x0000000212117220 */ /* 0x002fe20000400000 */
[----:B------:R-:W-:-:S03]  /*0d90*/  ISETP.NE.AND P1, PT, R15, RZ, PT ;  /* 0x000000ff0f00720c */ /* 0x000fc60003f25270 */
[----:B------:R-:W-:-:S04]  /*0da0*/  FFMA R16, -R19, R17, R2 ;  /* 0x0000001113107223 */ /* 0x000fc80000000102 */
[----:B------:R-:W-:-:S04]  /*0db0*/  FFMA R17, R18, R16, R17 ;  /* 0x0000001012117223 */ /* 0x000fc80000000011 */
[----:B------:R-:W-:-:S04]  /*0dc0*/  FFMA R16, -R19, R17, R2 ;  /* 0x0000001113107223 */ /* 0x000fc80000000102 */
[----:B------:R-:W-:-:S04]  /*0dd0*/  FFMA.RZ R16, R18, R16, R17 ;  /* 0x0000001012107223 */ /* 0x000fc8000000c011 */
[----:B------:R-:W1:Y:S02]  /*0de0*/  FRND.TRUNC R17, R16 ;  /* 0x0000001000117307 */ /* 0x000e64000020d000 */
[----:B-1----:R-:W-:-:S05]  /*0df0*/  FFMA R2, -R19, R17, R2 ;  /* 0x0000001113027223 */ /* 0x002fca0000000102 */
[----:B------:R-:W-:-:S13]  /*0e00*/  ISETP.NE.AND P0, PT, R2, RZ, PT ;  /* 0x000000ff0200720c */ /* 0x000fda0003f05270 */
[----:B------:R-:W-:Y:S05]  /*0e10*/  @P0 BRA P1, `(.L_x_17) ;  /* 0xfffffffc00cc0947 */ /* 0x000fea000083ffff */
.L_x_16:
[----:B------:R-:W-:-:S04]  /*0e20*/  FMUL R2, R2, 1.1920928955078125e-07 ;  /* 0x3400000002027820 */ /* 0x000fc80000400000 */
[----:B------:R-:W-:-:S07]  /*0e30*/  FMUL R3, R3, R2 ;  /* 0x0000000203037220 */ /* 0x000fce0000400000 */
.L_x_13:
[C---:B------:R-:W-:Y:S02]  /*0e40*/  FSETP.NAN.AND P0, PT, |R3|.reuse, |R3|, PT ;  /* 0x400000030300720b */ /* 0x040fe40003f08200 */
[----:B------:R-:W-:-:S04]  /*0e50*/  LOP3.LUT R12, R3, 0x80000000, R12, 0xb8, !PT ;  /* 0x80000000030c7812 */ /* 0x000fc800078eb80c */
[----:B------:R-:W-:-:S05]  /*0e60*/  FSEL R3, R3, R12, P0 ;  /* 0x0000000c03037208 */ /* 0x000fca0000000000 */
[----:B------:R-:W-:-:S05]  /*0e70*/  FADD R0, R0, R3 ;  /* 0x0000000300007221 */ /* 0x000fca0000000000 */
[----:B------:R-:W-:-:S13]  /*0e80*/  FSETP.GT.AND P0, PT, R0, R11, PT ;  /* 0x0000000b0000720b */ /* 0x000fda0003f04000 */
[----:B------:R-:W-:-:S07]  /*0e90*/  @P0 IMAD.MOV.U32 R0, RZ, RZ, R10 ;  /* 0x000000ffff000224 */ /* 0x000fce00078e000a */
.L_x_8:
[----:B------:R-:W-:Y:S05]  /*0ea0*/  BRA.U UP0, `(.L_x_18) ;  /* 0xfffffff900287547 */ /* 0x000fea000b83ffff */
[----:B------:R-:W-:Y:S05]  /*0eb0*/  BRA `(.L_x_0) ;  /* 0x0000000800f07947 */ /* 0x000fea0003800000 */
.L_x_7:
[----:B------:R-:W0:Y:S01]  /*0ec0*/  LDC R14, c[0x0][0x394] ;  /* 0x0000e500ff0e7b82 */ /* 0x000e220000000800 */
[----:B------:R-:W-:Y:S01]  /*0ed0*/  UMOV UR4, URZ ;  /* 0x000000ff00047c82 */ /* 0x000fe20008000000 */
[C---:B0-----:R-:W-:Y:S02]  /*0ee0*/  LOP3.LUT R19, R14.reuse, 0x7ffffffc, RZ, 0xc0, !PT ;  /* 0x7ffffffc0e137812 */ /* 0x041fe400078ec0ff */
[----:B------:R-:W-:Y:S02]  /*0ef0*/  LOP3.LUT R14, R14, 0x3, RZ, 0xc0, !PT ;  /* 0x000000030e0e7812 */ /* 0x000fe400078ec0ff */
[----:B------:R-:W-:-:S07]  /*0f00*/  IADD3 R12, PT, PT, -R19, RZ, RZ ;  /* 0x000000ff130c7210 */ /* 0x000fce0007ffe1ff */
.L_x_37:
        /* <DEDUP_REMOVED lines=12> */
[----:B------:R-:W-:Y:S05]  /*0fd0*/  BRA `(.L_x_21) ;  /* 0x0000000000107947 */ /* 0x000fea0003800000 */
.L_x_20:
[C---:B-1----:R-:W-:Y:S01]  /*0fe0*/  FMUL.FTZ R15, R3.reuse, R4 ;  /* 0x00000004030f7220 */ /* 0x042fe20000410000 */
[----:B------:R-:W-:-:S03]  /*0ff0*/  FMUL.FTZ R3, R3, 0.5 ;  /* 0x3f00000003037820 */ /* 0x000fc60000410000 */
[----:B------:R-:W-:-:S04]  /*1000*/  FFMA R2, -R15, R15, R4 ;  /* 0x0000000f0f027223 */ /* 0x000fc80000000104 */
[----:B------:R-:W-:-:S07]  /*1010*/  FFMA R15, R2, R3, R15 ;  /* 0x00000003020f7223 */ /* 0x000fce000000000f */
.L_x_21:
        /* <DEDUP_REMOVED lines=12> */
[----:B------:R-:W-:Y:S01]  /*10e0*/  MOV R3, R20 ;  /* 0x0000001400037202 */ /* 0x000fe20000000f00 */
[----:B------:R-:W-:Y:S01]  /*10f0*/  IMAD.MOV.U32 R2, RZ, RZ, R13 ;  /* 0x000000ffff027224 */ /* 0x000fe200078e000d */
[----:B------:R-:W-:-:S07]  /*1100*/  MOV R16, 0x1120 ;  /* 0x0000112000107802 */ /* 0x000fce0000000f00 */
[----:B------:R-:W-:Y:S05]  /*1110*/  CALL.REL.NOINC `($__internal_1_$__cuda_sm3x_div_rn_noftz_f32_slowpath) ;  /* 0x0000000800e07944 */ /* 0x000fea0003c00000 */
[----:B------:R-:W-:-:S07]  /*1120*/  MOV R16, R17 ;  /* 0x0000001100107202 */ /* 0x000fce0000000f00 */
.L_x_22:
[----:B------:R-:W0:Y:S01]  /*1130*/  LDCU UR5, c[0x0][0x3a0] ;  /* 0x00007400ff0577ac */ /* 0x000e220008000800 */
[----:B------:R-:W1:Y:S01]  /*1140*/  MUFU.RCP R3, R16 ;  /* 0x0000001000037308 */ /* 0x000e620000001000 */
[----:B0-----:R-:W-:Y:S01]  /*1150*/  MOV R17, UR5 ;  /* 0x0000000500117c02 */ /* 0x001fe20008000f00 */
[----:B-1----:R-:W-:-:S06]  /*1160*/  FFMA R2, R3, -R16, 1 ;  /* 0x3f80000003027423 */ /* 0x002fcc0000000810 */
[----:B------:R-:W0:Y:S01]  /*1170*/  FCHK P0, R17, R16 ;  /* 0x0000001011007302 */ /* 0x000e220000000000 */
[----:B------:R-:W-:-:S04]  /*1180*/  FFMA R2, R3, R2, R3 ;  /* 0x0000000203027223 */ /* 0x000fc80000000003 */
[----:B------:R-:W-:-:S04]  /*1190*/  FFMA R3, R2, UR5, RZ ;  /* 0x0000000502037c23 */ /* 0x000fc800080000ff */
[----:B------:R-:W-:-:S04]  /*11a0*/  FFMA R18, R3, -R16, UR5 ;  /* 0x0000000503127e23 */ /* 0x000fc80008000810 */
[----:B------:R-:W-:Y:S01]  /*11b0*/  FFMA R3, R2, R18, R3 ;  /* 0x0000001202037223 */ /* 0x000fe20000000003 */
[----:B0-----:R-:W-:Y:S06]  /*11c0*/  @!P0 BRA `(.L_x_23) ;  /* 0x0000000000148947 */ /* 0x001fec0003800000 */
[----:B------:R-:W0:Y:S01]  /*11d0*/  LDC R2, c[0x0][0x3a0] ;  /* 0x0000e800ff027b82 */ /* 0x000e220000000800 */
[----:B------:R-:W-:Y:S01]  /*11e0*/  IMAD.MOV.U32 R3, RZ, RZ, R16 ;  /* 0x000000ffff037224 */ /* 0x000fe200078e0010 */
[----:B------:R-:W-:-:S07]  /*11f0*/  MOV R16, 0x1210 ;  /* 0x0000121000107802 */ /* 0x000fce0000000f00 */
[----:B0-----:R-:W-:Y:S05]  /*1200*/  CALL.REL.NOINC `($__internal_1_$__cuda_sm3x_div_rn_noftz_f32_slowpath) ;  /* 0x0000000800a47944 */ /* 0x001fea0003c00000 */
[----:B------:R-:W-:-:S07]  /*1210*/  MOV R3, R17 ;  /* 0x0000001100037202 */ /* 0x000fce0000000f00 */
.L_x_23:
[C---:B------:R-:W-:Y:S01]  /*1220*/  FSETP.GEU.AND P0, PT, |R15|.reuse, |R3|, PT ;  /* 0x400000030f00720b */ /* 0x040fe20003f0e200 */
[----:B------:R-:W-:-:S12]  /*1230*/  FADD R2, |R15|, -RZ ;  /* 0x800000ff0f027221 */ /* 0x000fd80000000200 */
[----:B------:R-:W-:Y:S05]  /*1240*/  @!P0 BRA `(.L_x_24) ;  /* 0x0000000000ec8947 */ /* 0x000fea0003800000 */
[C---:B------:R-:W-:Y:S01]  /*1250*/  FMUL R23, |R3|.reuse, 8388608 ;  /* 0x4b00000003177820 */ /* 0x040fe20000400200 */
[----:B------:R-:W-:-:S04]  /*1260*/  FADD R18, |R3|, -RZ ;  /* 0x800000ff03127221 */ /* 0x000fc80000000200 */
[----:B------:R-:W-:-:S13]  /*1270*/  FSETP.GTU.AND P0, PT, R2, R23, PT ;  /* 0x000000170200720b */ /* 0x000fda0003f0c000 */
[----:B------:R-:W-:Y:S05]  /*1280*/  @!P0 BRA `(.L_x_25) ;  /* 0x0000000000748947 */ /* 0x000fea0003800000 */
[----:B------:R-:W-:Y:S02]  /*1290*/  LOP3.LUT R21, R23, 0xff800000, RZ, 0xc0, !PT ;  /* 0xff80000017157812 */ /* 0x000fe400078ec0ff */
[----:B------:R-:W-:Y:S02]  /*12a0*/  FSETP.GT.AND P2, PT, |R3|, RZ, PT ;  /* 0x000000ff0300720b */ /* 0x000fe40003f44200 */
[C---:B------:R-:W-:Y:S02]  /*12b0*/  IADD3 R16, PT, PT, R2.reuse, 0xb800000, -R21 ;  /* 0x0b80000002107810 */ /* 0x040fe40007ffe815 */
[----:B------:R-:W-:Y:S02]  /*12c0*/  LOP3.LUT R3, R2, 0x7fffff, RZ, 0xc0, !PT ;  /* 0x007fffff02037812 */ /* 0x000fe400078ec0ff */
        /* <DEDUP_REMOVED lines=9> */
.L_x_27:
[----:B------:R-:W-:-:S04]  /*1360*/  VIMNMX.U32 R18, PT, PT, R17, 0xb800000, PT ;  /* 0x0b80000011127848 */ /* 0x000fc80003fe0000 */
[----:B------:R-:W-:Y:S01]  /*1370*/  IADD3 R20, PT, PT, R18, R21, RZ ;  /* 0x0000001512147210 */ /* 0x000fe20007ffe0ff */
[----:B------:R-:W-:-:S04]  /*1380*/  IMAD.IADD R17, R17, 0x1, -R18 ;  /* 0x0000000111117824 */ /* 0x000fc800078e0a12 */
[----:B-1----:R-:W-:Y:S01]  /*1390*/  FMUL R21, R20, R16 ;  /* 0x0000001014157220 */ /* 0x002fe20000400000 */
[----:B------:R-:W-:-:S03]  /*13a0*/  ISETP.NE.AND P1, PT, R17, RZ, PT ;  /* 0x000000ff1100720c */ /* 0x000fc60003f25270 */
[----:B------:R-:W-:-:S04]  /*13b0*/  FFMA R22, R21, -R3, R20 ;  /* 0x8000000315167223 */ /* 0x000fc80000000014 */
[----:B------:R-:W-:-:S04]  /*13c0*/  FFMA R21, R22, R16, R21 ;  /* 0x0000001016157223 */ /* 0x000fc80000000015 */
[----:B------:R-:W-:-:S04]  /*13d0*/  FFMA R22, R21, -R3, R20 ;  /* 0x8000000315167223 */ /* 0x000fc80000000014 */
[----:B------:R-:W-:-:S04]  /*13e0*/  FFMA.RZ R22, R22, R16, R21 ;  /* 0x0000001016167223 */ /* 0x000fc8000000c015 */
[----:B------:R-:W1:Y:S02]  /*13f0*/  FRND.TRUNC R21, R22 ;  /* 0x0000001600157307 */ /* 0x000e64000020d000 */
[----:B-1----:R-:W-:-:S05]  /*1400*/  FFMA R21, R21, -R3, R20 ;  /* 0x8000000315157223 */ /* 0x002fca0000000014 */
[----:B------:R-:W-:-:S13]  /*1410*/  ISETP.NE.AND P0, PT, R21, RZ, PT ;  /* 0x000000ff1500720c */ /* 0x000fda0003f05270 */
[----:B------:R-:W-:Y:S05]  /*1420*/  @P0 BRA P1, `(.L_x_27) ;  /* 0xfffffffc00cc0947 */ /* 0x000fea000083ffff */
.L_x_26:
[----:B------:R-:W-:-:S04]  /*1430*/  FMUL R21, R21, 1.1920928955078125e-07 ;  /* 0x3400000015157820 */ /* 0x000fc80000400000 */
[----:B------:R-:W-:Y:S01]  /*1440*/  FMUL R2, R2, R21 ;  /* 0x0000001502027220 */ /* 0x000fe20000400000 */
[----:B------:R-:W-:Y:S06]  /*1450*/  BRA `(.L_x_24) ;  /* 0x0000000000687947 */ /* 0x000fec0003800000 */
.L_x_25:
[C---:B------:R-:W-:Y:S01]  /*1460*/  FMUL R16, |R3|.reuse, 16777216 ;  /* 0x4b80000003107820 */ /* 0x040fe20000400200 */
[----:B------:R-:W-:Y:S01]  /*1470*/  FSETP.GEU.AND P0, PT, |R3|, 1.175494350822287508e-38, PT ;  /* 0x008000000300780b */ /* 0x000fe20003f0e200 */
[----:B------:R-:W-:-:S03]  /*1480*/  FMUL R17, R2, 16777216 ;  /* 0x4b80000002117820 */ /* 0x000fc60000400000 */
        /* <DEDUP_REMOVED lines=8> */
[----:B------:R-:W-:-:S13]  /*1510*/  ISETP.GT.U32.AND P0, PT, R20, -0x80000000, PT ;  /* 0x800000001400780c */ /* 0x000fda0003f04070 */
[----:B------:R-:W-:Y:S05]  /*1520*/  @P0 BRA `(.L_x_29) ;  /* 0x0000000000240947 */ /* 0x000fea0003800000 */
[----:B------:R-:W-:Y:S01]  /*1530*/  FADD R16, |R3|, |R3| ;  /* 0x4000000303107221 */ /* 0x000fe20000000200 */
[----:B------:R-:W-:-:S04]  /*1540*/  FADD R17, R17, 1 ;  /* 0x3f80000011117421 */ /* 0x000fc80000000000 */
[----:B------:R-:W-:-:S13]  /*1550*/  FSETP.GE.AND P0, PT, R20, R16, PT ;  /* 0x000000101400720b */ /* 0x000fda0003f06000 */
[----:B------:R-:W-:Y:S05]  /*1560*/  @!P0 BRA `(.L_x_28) ;  /* 0x0000000000208947 */ /* 0x000fea0003800000 */
[----:B------:R-:W-:Y:S01]  /*1570*/  FFMA R16, |R3|, -3, R20 ;  /* 0xc040000003107823 */ /* 0x000fe20000000214 */
[----:B------:R-:W-:-:S04]  /*1580*/  FADD R17, R17, 1 ;  /* 0x3f80000011117421 */ /* 0x000fc80000000000 */
[----:B------:R-:W-:-:S13]  /*1590*/  FSETP.GE.AND P0, PT, R16, RZ, PT ;  /* 0x000000ff1000720b */ /* 0x000fda0003f06000 */
[----:B------:R-:W-:Y:S01]  /*15a0*/  @P0 FADD R17, R17, 1 ;  /* 0x3f80000011110421 */ /* 0x000fe20000000000 */
[----:B------:R-:W-:Y:S06]  /*15b0*/  BRA `(.L_x_28) ;  /* 0x00000000000c7947 */ /* 0x000fec0003800000 */
.L_x_29:
[----:B------:R-:W-:Y:S01]  /*15c0*/  FSETP.GEU.AND P0, PT, R20, -|R3|, PT ;  /* 0xc00000031400720b */ /* 0x000fe20003f0e000 */
[----:B------:R-:W-:-:S12]  /*15d0*/  FADD R17, R17, -1 ;  /* 0xbf80000011117421 */ /* 0x000fd80000000000 */
[----:B------:R-:W-:-:S07]  /*15e0*/  @!P0 FADD R17, R17, -1 ;  /* 0xbf80000011118421 */ /* 0x000fce0000000000 */
.L_x_28:
[----:B------:R-:W-:-:S07]  /*15f0*/  FFMA R2, R17, -|R3|, R2 ;  /* 0xc000000311027223 */ /* 0x000fce0000000002 */
.L_x_24:
[----:B------:R-:W1:Y:S01]  /*1600*/  LDCU UR5, c[0x0][0x394] ;  /* 0x00007280ff0577ac */ /* 0x000e620008000800 */
[C---:B------:R-:W-:Y:S02]  /*1610*/  FSETP.NAN.AND P0, PT, |R2|.reuse, |R2|, PT ;  /* 0x400000020200720b */ /* 0x040fe40003f08200 */
[----:B------:R-:W-:-:S04]  /*1620*/  LOP3.LUT R15, R2, 0x80000000, R15, 0xb8, !PT ;  /* 0x80000000020f7812 */ /* 0x000fc800078eb80f */
[----:B------:R-:W-:-:S05]  /*1630*/  FSEL R15, R2, R15, P0 ;  /* 0x0000000f020f7208 */ /* 0x000fca0000000000 */
[----:B------:R-:W-:Y:S01]  /*1640*/  FADD R0, R0, R15 ;  /* 0x0000000f00007221 */ /* 0x000fe20000000000 */
[----:B-1----:R-:W-:-:S09]  /*1650*/  UISETP.GE.U32.AND UP0, UPT, UR5, 0x4, UPT ;  /* 0x000000040500788c */ /* 0x002fd2000bf06070 */
[----:B------:R-:W-:Y:S05]  /*1660*/  BRA.U !UP0, `(.L_x_30) ;  /* 0x0000000108d47547 */ /* 0x000fea000b800000 */
[----:B------:R-:W-:-:S04]  /*1670*/  IADD3 R2, PT, PT, -R19, RZ, RZ ;  /* 0x000000ff13027210 */ /* 0x000fc80007ffe1ff */
[----:B------:R-:W-:Y:S02]  /*1680*/  ISETP.GE.AND P0, PT, R2, RZ, PT ;  /* 0x000000ff0200720c */ /* 0x000fe40003f06270 */
[----:B------:R-:W-:-:S11]  /*1690*/  MOV R2, R12 ;  /* 0x0000000c00027202 */ /* 0x000fd60000000f00 */
[----:B------:R-:W-:Y:S05]  /*16a0*/  @P0 BRA `(.L_x_31) ;  /* 0x0000000000a40947 */ /* 0x000fea0003800000 */
[----:B0-----:R-:W-:Y:S01]  /*16b0*/  IMAD.MOV R3, RZ, RZ, -R2 ;  /* 0x000000ffff037224 */ /* 0x001fe200078e0a02 */
[----:B------:R-:W-:-:S04]  /*16c0*/  PLOP3.LUT P0, PT, PT, PT, PT, 0x80, 0x8 ;  /* 0x000000000008781c */ /* 0x000fc80003f0f070 */
[----:B------:R-:W-:-:S13]  /*16d0*/  ISETP.GT.AND P1, PT, R3, 0xc, PT ;  /* 0x0000000c0300780c */ /* 0x000fda0003f24270 */
[----:B------:R-:W-:Y:S05]  /*16e0*/  @!P1 BRA `(.L_x_32) ;  /* 0x0000000000549947 */ /* 0x000fea0003800000 */
[----:B------:R-:W0:Y:S01]  /*16f0*/  LDC R3, c[0x0][0x3b0] ;  /* 0x0000ec00ff037b82 */ /* 0x000e220000000800 */
[----:B------:R-:W-:-:S13]  /*1700*/  PLOP3.LUT P0, PT, PT, PT, PT, 0x8, 0x80 ;  /* 0x000000000080781c */ /* 0x000fda0003f0e170 */
.L_x_33:
[----:B0-----:R-:W-:Y:S01]  /*1710*/  FFMA R0, R3, -1.4153000143725963511e-37, R0 ;  /* 0x8240a40203007823 */ /* 0x001fe20000000000 */
[----:B------:R-:W-:-:S03]  /*1720*/  IADD3 R2, PT, PT, R2, 0x10, RZ ;  /* 0x0000001002027810 */ /* 0x000fc60007ffe0ff */
[----:B------:R-:W-:Y:S01]  /*1730*/  FFMA R0, R3, -1.4153000143725963511e-37, R0 ;  /* 0x8240a40203007823 */ /* 0x000fe20000000000 */
[----:B------:R-:W-:-:S03]  /*1740*/  ISETP.GE.AND P1, PT, R2, -0xc, PT ;  /* 0xfffffff40200780c */ /* 0x000fc60003f26270 */
[----:B------:R-:W-:-:S04]  /*1750*/  FFMA R0, R3, -1.4153000143725963511e-37, R0 ;  /* 0x8240a40203007823 */ /* 0x000fc80000000000 */
        /* <DEDUP_REMOVED lines=12> */
[----:B------:R-:W-:Y:S01]  /*1820*/  FFMA R0, R3, -1.4153000143725963511e-37, R0 ;  /* 0x8240a40203007823 */ /* 0x000fe20000000000 */
[----:B------:R-:W-:Y:S06]  /*1830*/  @!P1 BRA `(.L_x_33) ;  /* 0xfffffffc00b49947 */ /* 0x000fec000383ffff */
.L_x_32:
[----:B------:R-:W-:-:S04]  /*1840*/  IADD3 R3, PT, PT, -R2, RZ, RZ ;  /* 0x000000ff02037210 */ /* 0x000fc80007ffe1ff */
[----:B------:R-:W-:-:S13]  /*1850*/  ISETP.GT.AND P1, PT, R3, 0x4, PT ;  /* 0x000000040300780c */ /* 0x000fda0003f24270 */
[----:B------:R-:W-:Y:S05]  /*1860*/  @!P1 BRA `(.L_x_34) ;  /* 0x00000000002c9947 */ /* 0x000fea0003800000 */
[----:B------:R-:W0:Y:S01]  /*1870*/  LDC R3, c[0x0][0x3b0] ;  /* 0x0000ec00ff037b82 */ /* 0x000e220000000800 */
[----:B------:R-:W-:Y:S01]  /*1880*/  PLOP3.LUT P0, PT, PT, PT, PT, 0x8, 0x80 ;  /* 0x000000000080781c */ /* 0x000fe20003f0e170 */
[----:B------:R-:W-:Y:S02]  /*1890*/  VIADD R2, R2, 0x8 ;  /* 0x0000000802027836 */ /* 0x000fe40000000000 */
[----:B0-----:R-:W-:-:S04]  /*18a0*/  FFMA R0, R3, -1.4153000143725963511e-37, R0 ;  /* 0x8240a40203007823 */ /* 0x001fc80000000000 */
[----:B------:R-:W-:-:S04]  /*18b0*/  FFMA R0, R3, -1.4153000143725963511e-37, R0 ;  /* 0x8240a40203007823 */ /* 0x000fc80000000000 */
[----:B------:R-:W-:-:S04]  /*18c0*/  FFMA R0, R3, -1.4153000143725963511e-37, R0 ;  /* 0x8240a40203007823 */ /* 0x000fc80000000000 */
[----:B------:R-:W-:-:S04]  /*18d0*/  FFMA R0, R3, -1.4153000143725963511e-37, R0 ;  /* 0x8240a40203007823 */ /* 0x000fc80000000000 */
[----:B------:R-:W-:-:S04]  /*18e0*/  FFMA R0, R3, -1.4153000143725963511e-37, R0 ;  /* 0x8240a40203007823 */ /* 0x000fc80000000000 */
[----:B------:R-:W-:-:S04]  /*18f0*/  FFMA R0, R3, -1.4153000143725963511e-37, R0 ;  /* 0x8240a40203007823 */ /* 0x000fc80000000000 */
[----:B------:R-:W-:-:S04]  /*1900*/  FFMA R0, R3, -1.4153000143725963511e-37, R0 ;  /* 0x8240a40203007823 */ /* 0x000fc80000000000 */
[----:B------:R-:W-:-:S07]  /*1910*/  FFMA R0, R3, -1.4153000143725963511e-37, R0 ;  /* 0x8240a40203007823 */ /* 0x000fce0000000000 */
.L_x_34:
[----:B------:R-:W-:-:S13]  /*1920*/  ISETP.EQ.AND P1, PT, R2, RZ, PT ;  /* 0x000000ff0200720c */ /* 0x000fda0003f22270 */
[----:B------:R-:W-:Y:S05]  /*1930*/  @!P0 BRA P1, `(.L_x_30) ;  /* 0x0000000000208947 */ /* 0x000fea0000800000 */
.L_x_31:
[----:B0-----:R-:W0:Y:S02]  /*1940*/  LDC R3, c[0x0][0x3b0] ;  /* 0x0000ec00ff037b82 */ /* 0x001e240000000800 */
.L_x_35:
[----:B------:R-:W-:Y:S01]  /*1950*/  IADD3 R2, PT, PT, R2, 0x4, RZ ;  /* 0x0000000402027810 */ /* 0x000fe20007ffe0ff */
[----:B0-----:R-:W-:-:S03]  /*1960*/  FFMA R0, R3, -1.4153000143725963511e-37, R0 ;  /* 0x8240a40203007823 */ /* 0x001fc60000000000 */
[----:B------:R-:W-:Y:S01]  /*1970*/  ISETP.NE.AND P0, PT, R2, RZ, PT ;  /* 0x000000ff0200720c */ /* 0x000fe20003f05270 */
[----:B------:R-:W-:-:S04]  /*1980*/  FFMA R0, R3, -1.4153000143725963511e-37, R0 ;  /* 0x8240a40203007823 */ /* 0x000fc80000000000 */
[----:B------:R-:W-:-:S04]  /*1990*/  FFMA R0, R3, -1.4153000143725963511e-37, R0 ;  /* 0x8240a40203007823 */ /* 0x000fc80000000000 */
[----:B------:R-:W-:-:S04]  /*19a0*/  FFMA R0, R3, -1.4153000143725963511e-37, R0 ;  /* 0x8240a40203007823 */ /* 0x000fc80000000000 */
[----:B------:R-:W-:Y:S05]  /*19b0*/  @P0 BRA `(.L_x_35) ;  /* 0xfffffffc00e40947 */ /* 0x000fea000383ffff */
.L_x_30:
[----:B------:R-:W-:-:S13]  /*19c0*/  ISETP.NE.AND P0, PT, R14, RZ, PT ;  /* 0x000000ff0e00720c */ /* 0x000fda0003f05270 */
[----:B------:R-:W-:Y:S05]  /*19d0*/  @!P0 BRA `(.L_x_36) ;  /* 0x00000000001c8947 */ /* 0x000fea0003800000 */
[----:B0-----:R-:W0:Y:S01]  /*19e0*/  LDC R3, c[0x0][0x3b0] ;  /* 0x0000ec00ff037b82 */ /* 0x001e220000000800 */
[----:B------:R-:W-:-:S04]  /*19f0*/  ISETP.NE.AND P0, PT, R14, 0x1, PT ;  /* 0x000000010e00780c */ /* 0x000fc80003f05270 */
[----:B------:R-:W-:Y:S01]  /*1a00*/  ISETP.NE.AND P1, PT, R14, 0x2, P0 ;  /* 0x000000020e00780c */ /* 0x000fe20000725270 */
[----:B0-----:R-:W-:-:S08]  /*1a10*/  FFMA R0, R3, -1.4153000143725963511e-37, R0 ;  /* 0x8240a40203007823 */ /* 0x001fd00000000000 */
[----:B------:R-:W-:-:S04]  /*1a20*/  @P0 FFMA R2, R3, -1.4153000143725963511e-37, R0 ;  /* 0x8240a40203020823 */ /* 0x000fc80000000000 */
[----:B------:R-:W-:-:S05]  /*1a30*/  @P1 FFMA R2, R3, -1.4153000143725963511e-37, R2 ;  /* 0x8240a40203021823 */ /* 0x000fca0000000002 */
[----:B------:R-:W-:-:S07]  /*1a40*/  @P0 MOV R0, R2 ;  /* 0x0000000200000202 */ /* 0x000fce0000000f00 */
.L_x_36:
[----:B------:R-:W-:-:S13]  /*1a50*/  FSETP.GT.AND P0, PT, R0, R11, PT ;  /* 0x0000000b0000720b */ /* 0x000fda0003f04000 */
[----:B------:R-:W-:-:S07]  /*1a60*/  @P0 IMAD.MOV.U32 R0, RZ, RZ, R10 ;  /* 0x000000ffff000224 */ /* 0x000fce00078e000a */
.L_x_19:
[----:B------:R-:W-:Y:S05]  /*1a70*/  BRA.U UP1, `(.L_x_37) ;  /* 0xfffffff501247547 */ /* 0x000fea000b83ffff */
.L_x_0:
[----:B0-----:R-:W0:Y:S01]  /*1a80*/  F2F.F64.F32 R2, R0 ;  /* 0x0000000000027310 */ /* 0x001e220000201800 */
[----:B------:R-:W-:Y:S01]  /*1a90*/  MOV R8, 0x0 ;  /* 0x0000000000087802 */ /* 0x000fe20000000f00 */
[----:B------:R-:W1:Y:S05]  /*1aa0*/  LDCU.64 UR4, c[0x4][0x8] ;  /* 0x01000100ff0477ac */ /* 0x000e6a0008000a00 */
[----:B------:R-:W2:Y:S01]  /*1ab0*/  LDC.64 R8, c[0x4][R8] ;  /* 0x0100000008087b82 */ /* 0x000ea20000000a00 */
[----:B0-----:R0:W-:Y:S01]  /*1ac0*/  STL.64 [R1], R2 ;  /* 0x0000000201007387 */ /* 0x0011e20000100a00 */
[----:B-1----:R-:W-:Y:S02]  /*1ad0*/  MOV R4, UR4 ;  /* 0x0000000400047c02 */ /* 0x002fe40008000f00 */
[----:B------:R-:W-:-:S07]  /*1ae0*/  MOV R5, UR5 ;  /* 0x0000000500057c02 */ /* 0x000fce0008000f00 */
[----:B------:R-:W-:-:S07]  /*1af0*/  LEPC R20, `(.L_x_38) ;  /* 0x000000001014794e */ /* 0x000fce0000000000 */
[----:B0-2---:R-:W-:Y:S05]  /*1b00*/  CALL.ABS.NOINC R8 ;  /* 0x0000000008007343 */ /* 0x005fea0003c00000 */
.L_x_38:
[----:B------:R-:W-:Y:S05]  /*1b10*/  EXIT ;  /* 0x000000000000794d */ /* 0x000fea0003800000 */
        .weak           $__internal_0_$__cuda_sm20_sqrt_rn_f32_slowpath
        .type           $__internal_0_$__cuda_sm20_sqrt_rn_f32_slowpath,@function
        .size           $__internal_0_$__cuda_sm20_sqrt_rn_f32_slowpath,($__internal_1_$__cuda_sm3x_div_rn_noftz_f32_slowpath - $__internal_0_$__cuda_sm20_sqrt_rn_f32_slowpath)
$__internal_0_$__cuda_sm20_sqrt_rn_f32_slowpath:
[----:B------:R-:W-:-:S13]  /*1b20*/  LOP3.LUT P0, RZ, R2, 0x7fffffff, RZ, 0xc0, !PT ;  /* 0x7fffffff02ff7812 */ /* 0x000fda000780c0ff */
[----:B------:R-:W-:Y:S01]  /*1b30*/  @!P0 IMAD.MOV.U32 R3, RZ, RZ, R2 ;  /* 0x000000ffff038224 */ /* 0x000fe200078e0002 */
[----:B------:R-:W-:Y:S06]  /*1b40*/  @!P0 BRA `(.L_x_39) ;  /* 0x0000000000448947 */ /* 0x000fec0003800000 */
[----:B------:R-:W-:-:S13]  /*1b50*/  FSETP.GEU.FTZ.AND P0, PT, R2, RZ, PT ;  /* 0x000000ff0200720b */ /* 0x000fda0003f1e000 */
[----:B------:R-:W-:Y:S01]  /*1b60*/  @!P0 MOV R3, 0x7fffffff ;  /* 0x7fffffff00038802 */ /* 0x000fe20000000f00 */
[----:B------:R-:W-:Y:S06]  /*1b70*/  @!P0 BRA `(.L_x_39) ;  /* 0x0000000000388947 */ /* 0x000fec0003800000 */
[----:B------:R-:W-:-:S13]  /*1b80*/  FSETP.GTU.FTZ.AND P0, PT, |R2|, +INF , PT ;  /* 0x7f8000000200780b */ /* 0x000fda0003f1c200 */
[----:B------:R-:W-:Y:S01]  /*1b90*/  @P0 FADD.FTZ R3, R2, 1 ;  /* 0x3f80000002030421 */ /* 0x000fe20000010000 */
[----:B------:R-:W-:Y:S06]  /*1ba0*/  @P0 BRA `(.L_x_39) ;  /* 0x00000000002c0947 */ /* 0x000fec0003800000 */
[----:B------:R-:W-:-:S13]  /*1bb0*/  FSETP.NEU.FTZ.AND P0, PT, |R2|, +INF , PT ;  /* 0x7f8000000200780b */ /* 0x000fda0003f1d200 */
[----:B------:R-:W-:Y:S01]  /*1bc0*/  @!P0 MOV R3, R2 ;  /* 0x0000000200038202 */ /* 0x000fe20000000f00 */
[----:B------:R-:W-:Y:S06]  /*1bd0*/  @!P0 BRA `(.L_x_39) ;  /* 0x0000000000208947 */ /* 0x000fec0003800000 */
[----:B------:R-:W-:-:S04]  /*1be0*/  FFMA R2, R2, 1.84467440737095516160e+19, RZ ;  /* 0x5f80000002027823 */ /* 0x000fc800000000ff */
[----:B------:R-:W0:Y:S02]  /*1bf0*/  MUFU.RSQ R3, R2 ;  /* 0x0000000200037308 */ /* 0x000e240000001400 */
[----:B0-----:R-:W-:Y:S01]  /*1c00*/  FMUL.FTZ R15, R2, R3 ;  /* 0x00000003020f7220 */ /* 0x001fe20000410000 */
[----:B------:R-:W-:-:S03]  /*1c10*/  FMUL.FTZ R3, R3, 0.5 ;  /* 0x3f00000003037820 */ /* 0x000fc60000410000 */
[----:B------:R-:W-:-:S04]  /*1c20*/  FADD.FTZ R16, -R15, -RZ ;  /* 0x800000ff0f107221 */ /* 0x000fc80000010100 */
[----:B------:R-:W-:-:S04]  /*1c30*/  FFMA R16, R15, R16, R2 ;  /* 0x000000100f107223 */ /* 0x000fc80000000002 */
[----:B------:R-:W-:-:S04]  /*1c40*/  FFMA R3, R16, R3, R15 ;  /* 0x0000000310037223 */ /* 0x000fc8000000000f */
[----:B------:R-:W-:-:S07]  /*1c50*/  FMUL.FTZ R3, R3, 2.3283064365386962891e-10 ;  /* 0x2f80000003037820 */ /* 0x000fce0000410000 */
.L_x_39:
[----:B------:R-:W-:Y:S01]  /*1c60*/  MOV R15, R3 ;  /* 0x00000003000f7202 */ /* 0x000fe20000000f00 */
[----:B------:R-:W-:Y:S02]  /*1c70*/  HFMA2 R3, -RZ, RZ, 0, 0 ;  /* 0x00000000ff037431 */ /* 0x000fe400000001ff */
[----:B------:R-:W-:-:S04]  /*1c80*/  IMAD.MOV.U32 R2, RZ, RZ, R17 ;  /* 0x000000ffff027224 */ /* 0x000fc800078e0011 */
[----:B------:R-:W-:Y:S05]  /*1c90*/  RET.REL.NODEC R2 `(_Z7computefifffiffffffffffff) ;  /* 0xffffffe002d87950 */ /* 0x000fea0003c3ffff */
        .weak           $__internal_1_$__cuda_sm3x_div_rn_noftz_f32_slowpath
        .type           $__internal_1_$__cuda_sm3x_div_rn_noftz_f32_slowpath,@function
        .size           $__internal_1_$__cuda_sm3x_div_rn_noftz_f32_slowpath,(.L_x_50 - $__internal_1_$__cuda_sm3x_div_rn_noftz_f32_slowpath)
$__internal_1_$__cuda_sm3x_div_rn_noftz_f32_slowpath:
[----:B------:R-:W-:Y:S02]  /*1ca0*/  SHF.R.U32.HI R17, RZ, 0x17, R3 ;  /* 0x00000017ff117819 */ /* 0x000fe40000011603 */
[----:B------:R-:W-:Y:S02]  /*1cb0*/  SHF.R.U32.HI R18, RZ, 0x17, R2 ;  /* 0x00000017ff127819 */ /* 0x000fe40000011602 */
[----:B------:R-:W-:Y:S02]  /*1cc0*/  LOP3.LUT R17, R17, 0xff, RZ, 0xc0, !PT ;  /* 0x000000ff11117812 */ /* 0x000fe400078ec0ff */
[----:B------:R-:W-:Y:S02]  /*1cd0*/  LOP3.LUT R22, R18, 0xff, RZ, 0xc0, !PT ;  /* 0x000000ff12167812 */ /* 0x000fe400078ec0ff */
[----:B------:R-:W-:Y:S02]  /*1ce0*/  IADD3 R21, PT, PT, R17, -0x1, RZ ;  /* 0xffffffff11157810 */ /* 0x000fe40007ffe0ff */
[----:B------:R-:W-:-:S02]  /*1cf0*/  IADD3 R20, PT, PT, R22, -0x1, RZ ;  /* 0xffffffff16147810 */ /* 0x000fc40007ffe0ff */
[----:B------:R-:W-:-:S04]  /*1d00*/  ISETP.GT.U32.AND P0, PT, R21, 0xfd, PT ;  /* 0x000000fd1500780c */ /* 0x000fc80003f04070 */
[----:B------:R-:W-:-:S13]  /*1d10*/  ISETP.GT.U32.OR P0, PT, R20, 0xfd, P0 ;  /* 0x000000fd1400780c */ /* 0x000fda0000704470 */
[----:B------:R-:W-:Y:S01]  /*1d20*/  @!P0 IMAD.MOV.U32 R18, RZ, RZ, RZ ;  /* 0x000000ffff128224 */ /* 0x000fe200078e00ff */
[----:B------:R-:W-:Y:S06]  /*1d30*/  @!P0 BRA `(.L_x_40) ;  /* 0x00000000005c8947 */ /* 0x000fec0003800000 */
[----:B------:R-:W-:Y:S02]  /*1d40*/  FSETP.GTU.FTZ.AND P0, PT, |R2|, +INF , PT ;  /* 0x7f8000000200780b */ /* 0x000fe40003f1c200 */
[----:B------:R-:W-:-:S04]  /*1d50*/  FSETP.GTU.FTZ.AND P1, PT, |R3|, +INF , PT ;  /* 0x7f8000000300780b */ /* 0x000fc80003f3c200 */
[----:B------:R-:W-:-:S13]  /*1d60*/  PLOP3.LUT P0, PT, P0, P1, PT, 0xf8, 0x8f ;  /* 0x00000000008f781c */ /* 0x000fda0000703f70 */
[----:B------:R-:W-:Y:S05]  /*1d70*/  @P0 BRA `(.L_x_41) ;  /* 0x0000000400440947 */ /* 0x000fea0003800000 */
[----:B------:R-:W-:-:S13]  /*1d80*/  LOP3.LUT P0, RZ, R3, 0x7fffffff, R2, 0xc8, !PT ;  /* 0x7fffffff03ff7812 */ /* 0x000fda000780c802 */
[----:B------:R-:W-:Y:S05]  /*1d90*/  @!P0 BRA `(.L_x_42) ;  /* 0x0000000400348947 */ /* 0x000fea0003800000 */
[C---:B------:R-:W-:Y:S02]  /*1da0*/  FSETP.NEU.FTZ.AND P2, PT, |R2|.reuse, +INF , PT ;  /* 0x7f8000000200780b */ /* 0x040fe40003f5d200 */
[----:B------:R-:W-:Y:S02]  /*1db0*/  FSETP.NEU.FTZ.AND P1, PT, |R3|, +INF , PT ;  /* 0x7f8000000300780b */ /* 0x000fe40003f3d200 */
[----:B------:R-:W-:-:S11]  /*1dc0*/  FSETP.NEU.FTZ.AND P0, PT, |R2|, +INF , PT ;  /* 0x7f8000000200780b */ /* 0x000fd60003f1d200 */
[----:B------:R-:W-:Y:S05]  /*1dd0*/  @!P1 BRA !P2, `(.L_x_42) ;  /* 0x0000000400249947 */ /* 0x000fea0005000000 */
[----:B------:R-:W-:-:S04]  /*1de0*/  LOP3.LUT P2, RZ, R2, 0x7fffffff, RZ, 0xc0, !PT ;  /* 0x7fffffff02ff7812 */ /* 0x000fc8000784c0ff */
[----:B------:R-:W-:-:S13]  /*1df0*/  PLOP3.LUT P1, PT, P1, P2, PT, 0x2f, 0xf2 ;  /* 0x0000000000f2781c */ /* 0x000fda0000f24577 */
[----:B------:R-:W-:Y:S05]  /*1e00*/  @P1 BRA `(.L_x_43) ;  /* 0x0000000400101947 */ /* 0x000fea0003800000 */
[----:B------:R-:W-:-:S04]  /*1e10*/  LOP3.LUT P1, RZ, R3, 0x7fffffff, RZ, 0xc0, !PT ;  /* 0x7fffffff03ff7812 */ /* 0x000fc8000782c0ff */
[----:B------:R-:W-:-:S13]  /*1e20*/  PLOP3.LUT P0, PT, P0, P1, PT, 0x2f, 0xf2 ;  /* 0x0000000000f2781c */ /* 0x000fda0000702577 */
[----:B------:R-:W-:Y:S05]  /*1e30*/  @P0 BRA `(.L_x_44) ;  /* 0x0000000000f80947 */ /* 0x000fea0003800000 */
[----:B------:R-:W-:Y:S02]  /*1e40*/  ISETP.GE.AND P0, PT, R20, RZ, PT ;  /* 0x000000ff1400720c */ /* 0x000fe40003f06270 */
[----:B------:R-:W-:-:S11]  /*1e50*/  ISETP.GE.AND P1, PT, R21, RZ, PT ;  /* 0x000000ff1500720c */ /* 0x000fd60003f26270 */
[----:B------:R-:W-:Y:S01]  /*1e60*/  @P0 MOV R18, RZ ;  /* 0x000000ff00120202 */ /* 0x000fe20000000f00 */
[----:B------:R-:W-:Y:S01]  /*1e70*/  @!P0 FFMA R2, R2, 1.84467440737095516160e+19, RZ ;  /* 0x5f80000002028823 */ /* 0x000fe200000000ff */
[----:B------:R-:W-:Y:S01]  /*1e80*/  @!P0 MOV R18, 0xffffffc0 ;  /* 0xffffffc000128802 */ /* 0x000fe20000000f00 */
[----:B------:R-:W-:-:S03]  /*1e90*/  @!P1 FFMA R3, R3, 1.84467440737095516160e+19, RZ ;  /* 0x5f80000003039823 */ /* 0x000fc600000000ff */
[----:B------:R-:W-:-:S07]  /*1ea0*/  @!P1 IADD3 R18, PT, PT, R18, 0x40, RZ ;  /* 0x0000004012129810 */ /* 0x000fce0007ffe0ff */
.L_x_40:
[----:B------:R-:W-:-:S05]  /*1eb0*/  LEA R20, R17, 0xc0800000, 0x17 ;  /* 0xc080000011147811 */ /* 0x000fca00078eb8ff */
[----:B------:R-:W-:Y:S01]  /*1ec0*/  IMAD.IADD R23, R3, 0x1, -R20 ;  /* 0x0000000103177824 */ /* 0x000fe200078e0a14 */
[----:B------:R-:W-:-:S03]  /*1ed0*/  IADD3 R20, PT, PT, R22, -0x7f, RZ ;  /* 0xffffff8116147810 */ /* 0x000fc60007ffe0ff */
[----:B------:R0:W1:Y:S01]  /*1ee0*/  MUFU.RCP R3, R23 ;  /* 0x0000001700037308 */ /* 0x0000620000001000 */
[----:B------:R-:W-:Y:S01]  /*1ef0*/  FADD.FTZ R21, -R23, -RZ ;  /* 0x800000ff17157221 */ /* 0x000fe20000010100 */
[C---:B------:R-:W-:Y:S01]  /*1f00*/  IMAD R2, R20.reuse, -0x800000, R2 ;  /* 0xff80000014027824 */ /* 0x040fe200078e0202 */
[----:B0-----:R-:W-:-:S04]  /*1f10*/  IADD3 R23, PT, PT, R20, 0x7f, -R17 ;  /* 0x0000007f14177810 */ /* 0x001fc80007ffe811 */
[----:B------:R-:W-:Y:S01]  /*1f20*/  IADD3 R23, PT, PT, R23, R18, RZ ;  /* 0x0000001217177210 */ /* 0x000fe20007ffe0ff */
[----:B-1----:R-:W-:-:S04]  /*1f30*/  FFMA R22, R3, R21, 1 ;  /* 0x3f80000003167423 */ /* 0x002fc80000000015 */
[----:B------:R-:W-:-:S04]  /*1f40*/  FFMA R3, R3, R22, R3 ;  /* 0x0000001603037223 */ /* 0x000fc80000000003 */
[----:B------:R-:W-:-:S04]  /*1f50*/  FFMA R22, R2, R3, RZ ;  /* 0x0000000302167223 */ /* 0x000fc800000000ff */
[----:B------:R-:W-:-:S04]  /*1f60*/  FFMA R24, R21, R22, R2 ;  /* 0x0000001615187223 */ /* 0x000fc80000000002 */
[----:B------:R-:W-:-:S04]  /*1f70*/  FFMA R22, R3, R24, R22 ;  /* 0x0000001803167223 */ /* 0x000fc80000000016 */
[----:B------:R-:W-:-:S04]  /*1f80*/  FFMA R21, R21, R22, R2 ;  /* 0x0000001615157223 */ /* 0x000fc80000000002 */
[----:B------:R-:W-:-:S05]  /*1f90*/  FFMA R2, R3, R21, R22 ;  /* 0x0000001503027223 */ /* 0x000fca0000000016 */
[----:B------:R-:W-:-:S04]  /*1fa0*/  SHF.R.U32.HI R17, RZ, 0x17, R2 ;  /* 0x00000017ff117819 */ /* 0x000fc80000011602 */
[----:B------:R-:W-:-:S04]  /*1fb0*/  LOP3.LUT R17, R17, 0xff, RZ, 0xc0, !PT ;  /* 0x000000ff11117812 */ /* 0x000fc800078ec0ff */
[----:B------:R-:W-:-:S05]  /*1fc0*/  IADD3 R20, PT, PT, R17, R23, RZ ;  /* 0x0000001711147210 */ /* 0x000fca0007ffe0ff */
[----:B------:R-:W-:-:S05]  /*1fd0*/  VIADD R17, R20, 0xffffffff ;  /* 0xffffffff14117836 */ /* 0x000fca0000000000 */
[----:B------:R-:W-:-:S13]  /*1fe0*/  ISETP.GE.U32.AND P0, PT, R17, 0xfe, PT ;  /* 0x000000fe1100780c */ /* 0x000fda0003f06070 */
[----:B------:R-:W-:Y:S05]  /*1ff0*/  @!P0 BRA `(.L_x_45) ;  /* 0x0000000000808947 */ /* 0x000fea0003800000 */
[----:B------:R-:W-:-:S13]  /*2000*/  ISETP.GT.AND P0, PT, R20, 0xfe, PT ;  /* 0x000000fe1400780c */ /* 0x000fda0003f04270 */
[----:B------:R-:W-:Y:S05]  /*2010*/  @P0 BRA `(.L_x_46) ;  /* 0x00000000006c0947 */ /* 0x000fea0003800000 */
[----:B------:R-:W-:-:S13]  /*2020*/  ISETP.GE.AND P0, PT, R20, 0x1, PT ;  /* 0x000000011400780c */ /* 0x000fda0003f06270 */
[----:B------:R-:W-:Y:S05]  /*2030*/  @P0 BRA `(.L_x_47) ;  /* 0x0000000000980947 */ /* 0x000fea0003800000 */
[----:B------:R-:W-:Y:S02]  /*2040*/  ISETP.GE.AND P0, PT, R20, -0x18, PT ;  /* 0xffffffe81400780c */ /* 0x000fe40003f06270 */
[----:B------:R-:W-:-:S11]  /*2050*/  LOP3.LUT R2, R2, 0x80000000, RZ, 0xc0, !PT ;  /* 0x8000000002027812 */ /* 0x000fd600078ec0ff */
[----:B------:R-:W-:Y:S05]  /*2060*/  @!P0 BRA `(.L_x_47) ;  /* 0x00000000008c8947 */ /* 0x000fea0003800000 */
[-CC-:B------:R-:W-:Y:S01]  /*2070*/  FFMA.RZ R17, R3, R21.reuse, R22.reuse ;  /* 0x0000001503117223 */ /* 0x180fe2000000c016 */
[C---:B------:R-:W-:Y:S02]  /*2080*/  ISETP.NE.AND P2, PT, R20.reuse, RZ, PT ;  /* 0x000000ff1400720c */ /* 0x040fe40003f45270 */
[C---:B------:R-:W-:Y:S02]  /*2090*/  ISETP.NE.AND P1, PT, R20.reuse, RZ, PT ;  /* 0x000000ff1400720c */ /* 0x040fe40003f25270 */
[----:B------:R-:W-:Y:S01]  /*20a0*/  LOP3.LUT R18, R17, 0x7fffff, RZ, 0xc0, !PT ;  /* 0x007fffff11127812 */ /* 0x000fe200078ec0ff */
[CCC-:B------:R-:W-:Y:S01]  /*20b0*/  FFMA.RP R17, R3.reuse, R21.reuse, R22.reuse ;  /* 0x0000001503117223 */ /* 0x1c0fe20000008016 */
[----:B------:R-:W-:Y:S01]  /*20c0*/  FFMA.RM R22, R3, R21, R22 ;  /* 0x0000001503167223 */ /* 0x000fe20000004016 */
[----:B------:R-:W-:Y:S02]  /*20d0*/  IADD3 R3, PT, PT, R20, 0x20, RZ ;  /* 0x0000002014037810 */ /* 0x000fe40007ffe0ff */
[----:B------:R-:W-:-:S02]  /*20e0*/  LOP3.LUT R18, R18, 0x800000, RZ, 0xfc, !PT ;  /* 0x0080000012127812 */ /* 0x000fc400078efcff */
[----:B------:R-:W-:Y:S02]  /*20f0*/  IADD3 R20, PT, PT, -R20, RZ, RZ ;  /* 0x000000ff14147210 */ /* 0x000fe40007ffe1ff */
[----:B------:R-:W-:Y:S02]  /*2100*/  SHF.L.U32 R3, R18, R3, RZ ;  /* 0x0000000312037219 */ /* 0x000fe400000006ff */
[----:B------:R-:W-:Y:S02]  /*2110*/  FSETP.NEU.FTZ.AND P0, PT, R17, R22, PT ;  /* 0x000000161100720b */ /* 0x000fe40003f1d000 */
[----:B------:R-:W-:Y:S02]  /*2120*/  SEL R17, R20, RZ, P2 ;  /* 0x000000ff14117207 */ /* 0x000fe40001000000 */
[----:B------:R-:W-:Y:S02]  /*2130*/  ISETP.NE.AND P1, PT, R3, RZ, P1 ;  /* 0x000000ff0300720c */ /* 0x000fe40000f25270 */
[----:B------:R-:W-:-:S02]  /*2140*/  SHF.R.U32.HI R17, RZ, R17, R18 ;  /* 0x00000011ff117219 */ /* 0x000fc40000011612 */
[----:B------:R-:W-:Y:S02]  /*2150*/  PLOP3.LUT P0, PT, P0, P1, PT, 0xf8, 0x8f ;  /* 0x00000000008f781c */ /* 0x000fe40000703f70 */
[----:B------:R-:W-:Y:S02]  /*2160*/  SHF.R.U32.HI R18, RZ, 0x1, R17 ;  /* 0x00000001ff127819 */ /* 0x000fe40000011611 */
[----:B------:R-:W-:-:S04]  /*2170*/  SEL R3, RZ, 0x1, !P0 ;  /* 0x00000001ff037807 */ /* 0x000fc80004000000 */
[----:B------:R-:W-:-:S04]  /*2180*/  LOP3.LUT R20, R3, 0x1, R18, 0xf8, !PT ;  /* 0x0000000103147812 */ /* 0x000fc800078ef812 */
[----:B------:R-:W-:-:S04]  /*2190*/  LOP3.LUT R17, R20, R17, RZ, 0xc0, !PT ;  /* 0x0000001114117212 */ /* 0x000fc800078ec0ff */
[----:B------:R-:W-:-:S04]  /*21a0*/  IADD3 R17, PT, PT, R18, R17, RZ ;  /* 0x0000001112117210 */ /* 0x000fc80007ffe0ff */
[----:B------:R-:W-:Y:S01]  /*21b0*/  LOP3.LUT R2, R17, R2, RZ, 0xfc, !PT ;  /* 0x0000000211027212 */ /* 0x000fe200078efcff */
[----:B------:R-:W-:Y:S06]  /*21c0*/  BRA `(.L_x_47) ;  /* 0x0000000000347947 */ /* 0x000fec0003800000 */
.L_x_46:
[----:B------:R-:W-:-:S04]  /*21d0*/  LOP3.LUT R2, R2, 0x80000000, RZ, 0xc0, !PT ;  /* 0x8000000002027812 */ /* 0x000fc800078ec0ff */
[----:B------:R-:W-:Y:S01]  /*21e0*/  LOP3.LUT R2, R2, 0x7f800000, RZ, 0xfc, !PT ;  /* 0x7f80000002027812 */ /* 0x000fe200078efcff */
[----:B------:R-:W-:Y:S06]  /*21f0*/  BRA `(.L_x_47) ;  /* 0x0000000000287947 */ /* 0x000fec0003800000 */
.L_x_45:
[----:B------:R-:W-:Y:S01]  /*2200*/  IMAD R2, R23, 0x800000, R2 ;  /* 0x0080000017027824 */ /* 0x000fe200078e0202 */
[----:B------:R-:W-:Y:S06]  /*2210*/  BRA `(.L_x_47) ;  /* 0x0000000000207947 */ /* 0x000fec0003800000 */
.L_x_44:
[----:B------:R-:W-:-:S04]  /*2220*/  LOP3.LUT R2, R3, 0x80000000, R2, 0x48, !PT ;  /* 0x8000000003027812 */ /* 0x000fc800078e4802 */
[----:B------:R-:W-:Y:S01]  /*2230*/  LOP3.LUT R2, R2, 0x7f800000, RZ, 0xfc, !PT ;  /* 0x7f80000002027812 */ /* 0x000fe200078efcff */
[----:B------:R-:W-:Y:S06]  /*2240*/  BRA `(.L_x_47) ;  /* 0x0000000000147947 */ /* 0x000fec0003800000 */
.L_x_43:
[----:B------:R-:W-:Y:S01]  /*2250*/  LOP3.LUT R2, R3, 0x80000000, R2, 0x48, !PT ;  /* 0x8000000003027812 */ /* 0x000fe200078e4802 */
[----:B------:R-:W-:Y:S06]  /*2260*/  BRA `(.L_x_47) ;  /* 0x00000000000c7947 */ /* 0x000fec0003800000 */
.L_x_42:
[----:B------:R-:W0:Y:S01]  /*2270*/  MUFU.RSQ R2, -QNAN ;  /* 0xffc0000000027908 */ /* 0x000e220000001400 */
[----:B------:R-:W-:Y:S05]  /*2280*/  BRA `(.L_x_47) ;  /* 0x0000000000047947 */ /* 0x000fea0003800000 */
.L_x_41:
[----:B------:R-:W-:-:S07]  /*2290*/  FADD.FTZ R2, R2, R3 ;  /* 0x0000000302027221 */ /* 0x000fce0000010000 */
.L_x_47:
[----:B------:R-:W-:Y:S01]  /*22a0*/  HFMA2 R3, -RZ, RZ, 0, 0 ;  /* 0x00000000ff037431 */ /* 0x000fe200000001ff */
[----:B0-----:R-:W-:Y:S02]  /*22b0*/  MOV R17, R2 ;  /* 0x0000000200117202 */ /* 0x001fe40000000f00 */
[----:B------:R-:W-:-:S04]  /*22c0*/  MOV R2, R16 ;  /* 0x0000001000027202 */ /* 0x000fc80000000f00 */
[----:B------:R-:W-:Y:S05]  /*22d0*/  RET.REL.NODEC R2 `(_Z7computefifffiffffffffffff) ;  /* 0xffffffdc02487950 */ /* 0x000fea0003c3ffff */
.L_x_48:
[----:B------:R-:W-:-:S00]  /*22e0*/  BRA `(.L_x_48) ;  /* 0xfffffffc00fc7947 */ /* 0x000fc0000383ffff */
[----:B------:R-:W-:-:S00]  /*22f0*/  NOP ;  /* 0x0000000000007918 */ /* 0x000fc00000000000 */
        /* <DEDUP_REMOVED lines=8> */
.L_x_50:


//--------------------- .nv.global.init           --------------------------
	.section	.nv.global.init,"aw",@progbits
.nv.global.init:
	.type		$str,@object
	.size		$str,(.L_0 - $str)
$str:
        /*0000*/ 	.byte	0x25, 0x2e, 0x31, 0x37, 0x67, 0x0a, 0x00
.L_0:


//--------------------- .nv.shared.reserved.0     --------------------------
	.section	.nv.shared.reserved.0,"aw",@nobits
	.weak		__nv_reservedSMEM_offset_0_alias
	.size		__nv_reservedSMEM_offset_0_alias, 0, 64
	.other		__nv_reservedSMEM_offset_0_alias,@"STO_CUDA_RESERVED_SHARED STV_DEFAULT"
__nv_reservedSMEM_offset_0_alias:
	.zero		0
	.zero		64


//--------------------- .nv.constant0._Z7computefifffiffffffffffff --------------------------
	.section	.nv.constant0._Z7computefifffiffffffffffff,"a",@progbits
	.sectionflags	@""
	.align	4
.nv.constant0._Z7computefifffiffffffffffff:
	.zero		968


//--------------------- SYMBOLS --------------------------

	.type		.nv.reservedSmem.offset0,@object
	.size		.nv.reservedSmem.offset0,0x4
	.type		vprintf,@function
